	.target	sm_90a

	.elftype	@"ET_EXEC"


//--------------------- .note.nv.tkinfo           --------------------------
	.section	.note.nv.tkinfo,"",@"SHT_NOTE"
	.sectionflags	@"SHF_NOTE_NV_TKINFO"
	.tkinfo
        /*0018*/ 	.word	0x00000002
        /*0030*/ 	.string	""
        /*0030*/ 	.string	"ptxas"
        /*0030*/ 	.string	"Cuda compilation tools, release 13.0, V13.0.88"
        /*0030*/ 	.string	"Build cuda_13.0.r13.0/compiler.36424714_0"
        /*0030*/ 	.string	"-arch sm_90a -m 64 "



//--------------------- .note.nv.cuinfo           --------------------------
	.section	.note.nv.cuinfo,"",@"SHT_NOTE"
	.sectionflags	@"SHF_NOTE_NV_CUINFO"
        /*0018*/ 	.short	0x0002
        /*001a*/ 	.short	0x005a
        /*001c*/ 	.short	0x0082
	.zero		2


//--------------------- .nv.info                  --------------------------
	.section	.nv.info,"",@"SHT_CUDA_INFO"
	.align	4


	//----- nvinfo : EIATTR_REGCOUNT
	.align		4
        /*0000*/ 	.byte	0x04, 0x2f
        /*0002*/ 	.short	(.L_15 - .L_14)
	.align		4
.L_14:
        /*0004*/ 	.word	index@(_ZN7cutlass13device_kernelINS_4gemm6kernel13GemmUniversalIN4cute5tupleIJiiiiEEENS1_10collective13CollectiveMmaINS1_34MainloopSm90TmaGmmaWarpSpecializedILi4ENS5_IJNS4_1CILi2EEENSA_ILi1EEESC_EEENS1_35KernelTmaWarpSpecializedCooperativeEEENS5_IJNSA_ILi256EEESG_NSA_ILi64EEEEEENS_6half_tENS5_IJlSC_lEEESJ_SK_NS4_8TiledMMAINS4_8MMA_AtomIJNS4_4SM904GMMA26MMA_64x256x16_F32F16F16_SSILNSO_5MajorE0ELSQ_0ELNSO_7ScaleInE1ELSR_1EEEEEENS4_6LayoutISD_NS5_IJSC_NSA_ILi0EEESV_EEEEENS5_IJNS4_10UnderscoreESY_SY_EEEEENS4_13SM90_TMA_LOADENS4_14ComposedLayoutINS4_7SwizzleILi3ELi4ELi3EEENS4_18smem_ptr_flag_bitsILi16EEENSU_INS5_IJNSA_ILi8EEESH_EEENS5_IJSH_SC_EEEEEEEvNS4_8identityENS4_23SM90_TMA_LOAD_MULTICASTES1B_vS1C_EENS_8epilogue10collective6detail29Sm90TmaWarpSpecializedAdapterINS1G_15DefaultEpilogueISJ_SK_SK_NS1F_6thread17LinearCombinationISJ_Li1EffLNS1K_9ScaleType4KindE0ELNS_15FloatRoundStyleE2ESJ_EENS1_15EpilogueDefaultEEEEEvvEEEEvNT_6ParamsE)
        /*0008*/ 	.word	0x000000a8


	//----- nvinfo : EIATTR_FRAME_SIZE
	.align		4
.L_15:
        /*000c*/ 	.byte	0x04, 0x11
        /*000e*/ 	.short	(.L_17 - .L_16)
	.align		4
.L_16:
        /*0010*/ 	.word	index@(_ZN7cutlass13device_kernelINS_4gemm6kernel13GemmUniversalIN4cute5tupleIJiiiiEEENS1_10collective13CollectiveMmaINS1_34MainloopSm90TmaGmmaWarpSpecializedILi4ENS5_IJNS4_1CILi2EEENSA_ILi1EEESC_EEENS1_35KernelTmaWarpSpecializedCooperativeEEENS5_IJNSA_ILi256EEESG_NSA_ILi64EEEEEENS_6half_tENS5_IJlSC_lEEESJ_SK_NS4_8TiledMMAINS4_8MMA_AtomIJNS4_4SM904GMMA26MMA_64x256x16_F32F16F16_SSILNSO_5MajorE0ELSQ_0ELNSO_7ScaleInE1ELSR_1EEEEEENS4_6LayoutISD_NS5_IJSC_NSA_ILi0EEESV_EEEEENS5_IJNS4_10UnderscoreESY_SY_EEEEENS4_13SM90_TMA_LOADENS4_14ComposedLayoutINS4_7SwizzleILi3ELi4ELi3EEENS4_18smem_ptr_flag_bitsILi16EEENSU_INS5_IJNSA_ILi8EEESH_EEENS5_IJSH_SC_EEEEEEEvNS4_8identityENS4_23SM90_TMA_LOAD_MULTICASTES1B_vS1C_EENS_8epilogue10collective6detail29Sm90TmaWarpSpecializedAdapterINS1G_15DefaultEpilogueISJ_SK_SK_NS1F_6thread17LinearCombinationISJ_Li1EffLNS1K_9ScaleType4KindE0ELNS_15FloatRoundStyleE2ESJ_EENS1_15EpilogueDefaultEEEEEvvEEEEvNT_6ParamsE)
        /*0014*/ 	.word	0x00000788


	//----- nvinfo : EIATTR_MIN_STACK_SIZE
	.align		4
.L_17:
        /*0018*/ 	.byte	0x04, 0x12
        /*001a*/ 	.short	(.L_19 - .L_18)
	.align		4
.L_18:
        /*001c*/ 	.word	index@(_ZN7cutlass13device_kernelINS_4gemm6kernel13GemmUniversalIN4cute5tupleIJiiiiEEENS1_10collective13CollectiveMmaINS1_34MainloopSm90TmaGmmaWarpSpecializedILi4ENS5_IJNS4_1CILi2EEENSA_ILi1EEESC_EEENS1_35KernelTmaWarpSpecializedCooperativeEEENS5_IJNSA_ILi256EEESG_NSA_ILi64EEEEEENS_6half_tENS5_IJlSC_lEEESJ_SK_NS4_8TiledMMAINS4_8MMA_AtomIJNS4_4SM904GMMA26MMA_64x256x16_F32F16F16_SSILNSO_5MajorE0ELSQ_0ELNSO_7ScaleInE1ELSR_1EEEEEENS4_6LayoutISD_NS5_IJSC_NSA_ILi0EEESV_EEEEENS5_IJNS4_10UnderscoreESY_SY_EEEEENS4_13SM90_TMA_LOADENS4_14ComposedLayoutINS4_7SwizzleILi3ELi4ELi3EEENS4_18smem_ptr_flag_bitsILi16EEENSU_INS5_IJNSA_ILi8EEESH_EEENS5_IJSH_SC_EEEEEEEvNS4_8identityENS4_23SM90_TMA_LOAD_MULTICASTES1B_vS1C_EENS_8epilogue10collective6detail29Sm90TmaWarpSpecializedAdapterINS1G_15DefaultEpilogueISJ_SK_SK_NS1F_6thread17LinearCombinationISJ_Li1EffLNS1K_9ScaleType4KindE0ELNS_15FloatRoundStyleE2ESJ_EENS1_15EpilogueDefaultEEEEEvvEEEEvNT_6ParamsE)
        /*0020*/ 	.word	0x00000788
.L_19:


//--------------------- .nv.compat                --------------------------
	.section	.nv.compat,"",@"SHT_CUDA_COMPAT_INFO"
	.align	4
        /*0000*/ 	.byte	0x02, 0x09, 0x01, 0x00, 0x02, 0x02, 0x04, 0x00, 0x02, 0x05, 0x05, 0x00, 0x03, 0x07, 0x01, 0x01
        /*0010*/ 	.byte	0x02, 0x03, 0x01, 0x00, 0x02, 0x06, 0x01, 0x00, 0x04, 0x0b, 0x08, 0x00, 0x00, 0x00, 0x00, 0x00
        /*0020*/ 	.byte	0x00, 0x00, 0x00, 0x00


//--------------------- .nv.info._ZN7cutlass13device_kernelINS_4gemm6kernel13GemmUniversalIN4cute5tupleIJiiiiEEENS1_10collective13CollectiveMmaINS1_34MainloopSm90TmaGmmaWarpSpecializedILi4ENS5_IJNS4_1CILi2EEENSA_ILi1EEESC_EEENS1_35KernelTmaWarpSpecializedCooperativeEEENS5_IJNSA_ILi256EEESG_NSA_ILi64EEEEEENS_6half_tENS5_IJlSC_lEEESJ_SK_NS4_8TiledMMAINS4_8MMA_AtomIJNS4_4SM904GMMA26MMA_64x256x16_F32F16F16_SSILNSO_5MajorE0ELSQ_0ELNSO_7ScaleInE1ELSR_1EEEEEENS4_6LayoutISD_NS5_IJSC_NSA_ILi0EEESV_EEEEENS5_IJNS4_10UnderscoreESY_SY_EEEEENS4_13SM90_TMA_LOADENS4_14ComposedLayoutINS4_7SwizzleILi3ELi4ELi3EEENS4_18smem_ptr_flag_bitsILi16EEENSU_INS5_IJNSA_ILi8EEESH_EEENS5_IJSH_SC_EEEEEEEvNS4_8identityENS4_23SM90_TMA_LOAD_MULTICASTES1B_vS1C_EENS_8epilogue10collective6detail29Sm90TmaWarpSpecializedAdapterINS1G_15DefaultEpilogueISJ_SK_SK_NS1F_6thread17LinearCombinationISJ_Li1EffLNS1K_9ScaleType4KindE0ELNS_15FloatRoundStyleE2ESJ_EENS1_15EpilogueDefaultEEEEEvvEEEEvNT_6ParamsE --------------------------
	.section	.nv.info._ZN7cutlass13device_kernelINS_4gemm6kernel13GemmUniversalIN4cute5tupleIJiiiiEEENS1_10collective13CollectiveMmaINS1_34MainloopSm90TmaGmmaWarpSpecializedILi4ENS5_IJNS4_1CILi2EEENSA_ILi1EEESC_EEENS1_35KernelTmaWarpSpecializedCooperativeEEENS5_IJNSA_ILi256EEESG_NSA_ILi64EEEEEENS_6half_tENS5_IJlSC_lEEESJ_SK_NS4_8TiledMMAINS4_8MMA_AtomIJNS4_4SM904GMMA26MMA_64x256x16_F32F16F16_SSILNSO_5MajorE0ELSQ_0ELNSO_7ScaleInE1ELSR_1EEEEEENS4_6LayoutISD_NS5_IJSC_NSA_ILi0EEESV_EEEEENS5_IJNS4_10UnderscoreESY_SY_EEEEENS4_13SM90_TMA_LOADENS4_14ComposedLayoutINS4_7SwizzleILi3ELi4ELi3EEENS4_18smem_ptr_flag_bitsILi16EEENSU_INS5_IJNSA_ILi8EEESH_EEENS5_IJSH_SC_EEEEEEEvNS4_8identityENS4_23SM90_TMA_LOAD_MULTICASTES1B_vS1C_EENS_8epilogue10collective6detail29Sm90TmaWarpSpecializedAdapterINS1G_15DefaultEpilogueISJ_SK_SK_NS1F_6thread17LinearCombinationISJ_Li1EffLNS1K_9ScaleType4KindE0ELNS_15FloatRoundStyleE2ESJ_EENS1_15EpilogueDefaultEEEEEvvEEEEvNT_6ParamsE,"",@"SHT_CUDA_INFO"
	.sectionflags	@""
	.align	4


	//----- nvinfo : EIATTR_CUDA_API_VERSION
	.align		4
        /*0000*/ 	.byte	0x04, 0x37
        /*0002*/ 	.short	(.L_21 - .L_20)
.L_20:
        /*0004*/ 	.word	0x00000082


	//----- nvinfo : EIATTR_KPARAM_INFO
	.align		4
.L_21:
        /*0008*/ 	.byte	0x04, 0x17
        /*000a*/ 	.short	(.L_23 - .L_22)
.L_22:
        /*000c*/ 	.word	0x00000000
        /*0010*/ 	.short	0x0000
        /*0012*/ 	.short	0x0070
        /*0014*/ 	.byte	0x00, 0xf0, 0x01, 0x10


	//----- nvinfo : EIATTR_SPARSE_MMA_MASK
	.align		4
.L_23:
        /*0018*/ 	.byte	0x03, 0x50
        /*001a*/ 	.short	0x0000


	//----- nvinfo : EIATTR_MAXREG_COUNT
	.align		4
        /*001c*/ 	.byte	0x03, 0x1b
        /*001e*/ 	.short	0x00a8


	//----- nvinfo : EIATTR_NUM_BARRIERS
	.align		4
        /*0020*/ 	.byte	0x02, 0x4c
        /*0022*/ 	.byte	0x01
	.zero		1


	//----- nvinfo : EIATTR_EXTERNS
	.align		4
        /*0024*/ 	.byte	0x04, 0x0f
        /*0026*/ 	.short	(.L_25 - .L_24)


	//   ....[0]....
	.align		4
.L_24:
        /*0028*/ 	.word	index@(__assertfail)


	//----- nvinfo : EIATTR_ANNOTATIONS
	.align		4
.L_25:
        /*002c*/ 	.byte	0x04, 0x55
        /*002e*/ 	.short	(.L_27 - .L_26)


	//   ....[0]....
.L_26:
        /*0030*/ 	.word	0x00000001
        /*0034*/ 	.byte	0x00, 0x0a, 0x00, 0x00, 0x01, 0x00, 0x00, 0x00, 0x10, 0x0a, 0x00, 0x00, 0x01, 0x00, 0x00, 0x00
        /* <DEDUP_REMOVED lines=716> */
        /*2d04*/ 	.byte	0xb0, 0xb0, 0x01, 0x00, 0x01, 0x00, 0x00, 0x00, 0xd0, 0xb0, 0x01, 0x00


	//----- nvinfo : EIATTR_MERCURY_ISA_VERSION
	.align		4
.L_27:
        /*2d10*/ 	.byte	0x03, 0x5f
        /*2d12*/ 	.short	0x0101


	//----- nvinfo : EIATTR_INT_WARP_WIDE_INSTR_OFFSETS
	.align		4
        /*2d14*/ 	.byte	0x04, 0x31
        /*2d16*/ 	.short	(.L_29 - .L_28)


	//   ....[0]....
.L_28:
        /*2d18*/ 	.word	0x00000580


	//   ....[1]....
        /*2d1c*/ 	.word	0x00000590


	//   ....[2]....
        /*2d20*/ 	.word	0x00000700


	//   ....[3]....
        /*2d24*/ 	.word	0x00008fd0


	//----- nvinfo : EIATTR_COOP_GROUP_MASK_REGIDS
	.align		4
.L_29:
        /*2d28*/ 	.byte	0x04, 0x29
        /*2d2a*/ 	.short	(.L_31 - .L_30)


	//   ....[0]....
.L_30:
        /*2d2c*/ 	.word	0xffffffff


	//   ....[1]....
        /*2d30*/ 	.word	0xffffffff


	//   ....[2]....
        /*2d34*/ 	.word	0xffffffff


	//   ....[3]....
        /*2d38*/ 	.word	0xffffffff


	//   ....[4]....
        /*2d3c*/ 	.word	0xffffffff


	//   ....[5]....
        /*2d40*/ 	.word	0xffffffff


	//----- nvinfo : EIATTR_COOP_GROUP_INSTR_OFFSETS
	.align		4
.L_31:
        /*2d44*/ 	.byte	0x04, 0x28
        /*2d46*/ 	.short	(.L_33 - .L_32)


	//   ....[0]....
.L_32:
        /*2d48*/ 	.word	0x00000070


	//   ....[1]....
        /*2d4c*/ 	.word	0x00000080


	//   ....[2]....
        /*2d50*/ 	.word	0x000001a0


	//   ....[3]....
        /*2d54*/ 	.word	0x000003d0


	//   ....[4]....
        /*2d58*/ 	.word	0x00000840


	//   ....[5]....
        /*2d5c*/ 	.word	0x00001410


	//----- nvinfo : EIATTR_REG_RECONFIG
	.align		4
.L_33:
        /*2d60*/ 	.byte	0x01, 0x54
	.zero		2


	//----- nvinfo : EIATTR_SYSCALL_OFFSETS
	.align		4
        /*2d64*/ 	.byte	0x04, 0x46
        /*2d66*/ 	.short	(.L_35 - .L_34)


	//   ....[0]....
.L_34:
        /*2d68*/ 	.word	0x000015c0


	//----- nvinfo : EIATTR_MBARRIER_INSTR_OFFSETS
	.align		4
.L_35:
        /*2d6c*/ 	.byte	0x04, 0x39
        /*2d6e*/ 	.short	(.L_37 - .L_36)


	//   ....[0]....
.L_36:
        /*2d70*/ 	.word	0x00000320
        /*2d74*/ 	.word	0x000000ff
        /*2d78*/ 	.word	0x00000000
        /*2d7c*/ 	.short	0x0100
        /*2d7e*/ 	.byte	0x08
	.zero		1


	//   ....[1]....
        /*2d80*/ 	.word	0x00000330
        /*2d84*/ 	.word	0x000000ff
        /*2d88*/ 	.word	0x00000020
        /*2d8c*/ 	.short	0x0100
        /*2d8e*/ 	.byte	0x08
	.zero		1


	//   ....[2]....
        /*2d90*/ 	.word	0x00000340
        /*2d94*/ 	.word	0x000000ff
        /*2d98*/ 	.word	0x00000008
        /*2d9c*/ 	.short	0x0100
        /*2d9e*/ 	.byte	0x08
	.zero		1


	//   ....[3]....
        /*2da0*/ 	.word	0x00000350
        /*2da4*/ 	.word	0x000000ff
        /*2da8*/ 	.word	0x00000028
        /*2dac*/ 	.short	0x0100
        /*2dae*/ 	.byte	0x08
	.zero		1


	//   ....[4]....
        /*2db0*/ 	.word	0x00000360
        /*2db4*/ 	.word	0x000000ff
        /*2db8*/ 	.word	0x00000010
        /*2dbc*/ 	.short	0x0100
        /*2dbe*/ 	.byte	0x08
	.zero		1


	//   ....[5]....
        /*2dc0*/ 	.word	0x00000370
        /*2dc4*/ 	.word	0x000000ff
        /*2dc8*/ 	.word	0x00000030
        /*2dcc*/ 	.short	0x0100
        /*2dce*/ 	.byte	0x08
	.zero		1


	//   ....[6]....
        /*2dd0*/ 	.word	0x00000380
        /*2dd4*/ 	.word	0x000000ff
        /*2dd8*/ 	.word	0x00000018
        /*2ddc*/ 	.short	0x0100
        /*2dde*/ 	.byte	0x08
	.zero		1


	//   ....[7]....
        /*2de0*/ 	.word	0x00000390
        /*2de4*/ 	.word	0x000000ff
        /*2de8*/ 	.word	0x00000038
        /*2dec*/ 	.short	0x0100
        /*2dee*/ 	.byte	0x08
	.zero		1


	//   ....[8]....
        /*2df0*/ 	.word	0x00000770
        /*2df4*/ 	.word	0x000000ff
        /*2df8*/ 	.word	0x00000050
        /*2dfc*/ 	.short	0x0100
        /*2dfe*/ 	.byte	0x06
	.zero		1


	//   ....[9]....
        /*2e00*/ 	.word	0x000007a0
        /*2e04*/ 	.word	0x000000ff
        /*2e08*/ 	.word	0x00000058
        /*2e0c*/ 	.short	0x0100
        /*2e0e*/ 	.byte	0x06
	.zero		1


	//   ....[10]....
        /*2e10*/ 	.word	0x000016a0
        /*2e14*/ 	.word	0x00000004
        /*2e18*/ 	.word	0x00000000
        /*2e1c*/ 	.short	0x010a
        /*2e1e*/ 	.byte	0x3f
	.zero		1


	//   ....[11]....
        /*2e20*/ 	.word	0x000016e0
        /*2e24*/ 	.word	0x00000004
        /*2e28*/ 	.word	0x00000000
        /*2e2c*/ 	.short	0x010a
        /*2e2e*/ 	.byte	0x3f
	.zero		1


	//   ....[12]....
        /*2e30*/ 	.word	0x00004d30
        /*2e34*/ 	.word	0x00000004
        /*2e38*/ 	.word	0x00000000
        /*2e3c*/ 	.short	0x010a
        /*2e3e*/ 	.byte	0x3f
	.zero		1


	//   ....[13]....
        /*2e40*/ 	.word	0x00004d70
        /*2e44*/ 	.word	0x00000004
        /*2e48*/ 	.word	0x00000000
        /*2e4c*/ 	.short	0x010a
        /*2e4e*/ 	.byte	0x3f
	.zero		1


	//   ....[14]....
        /*2e50*/ 	.word	0x00008e60
        /*2e54*/ 	.word	0x00000004
        /*2e58*/ 	.word	0x00000000
        /*2e5c*/ 	.short	0x0101
        /*2e5e*/ 	.byte	0x3f
	.zero		1


	//   ....[15]....
        /*2e60*/ 	.word	0x00009060
        /*2e64*/ 	.word	0x00000000
        /*2e68*/ 	.word	0x00000000
        /*2e6c*/ 	.short	0x0101
        /*2e6e*/ 	.byte	0x3f
	.zero		1


	//   ....[16]....
        /*2e70*/ 	.word	0x0001ac30
        /*2e74*/ 	.word	0x0000000f
        /*2e78*/ 	.word	0x00000020
        /*2e7c*/ 	.short	0x010a
        /*2e7e*/ 	.byte	0x3f
	.zero		1


	//   ....[17]....
        /*2e80*/ 	.word	0x0001b040
        /*2e84*/ 	.word	0x00000002
        /*2e88*/ 	.word	0x00000058
        /*2e8c*/ 	.short	0x0101
        /*2e8e*/ 	.byte	0x3f
	.zero		1


	//   ....[18]....
        /*2e90*/ 	.word	0x0001b7d0
        /*2e94*/ 	.word	0x00000005
        /*2e98*/ 	.word	0x00000000
        /*2e9c*/ 	.short	0x010a
        /*2e9e*/ 	.byte	0x3f
	.zero		1


	//   ....[19]....
        /*2ea0*/ 	.word	0x0001b860
        /*2ea4*/ 	.word	0x00000005
        /*2ea8*/ 	.word	0x00000000
        /*2eac*/ 	.short	0x010a
        /*2eae*/ 	.byte	0x3f
	.zero		1


	//   ....[20]....
        /*2eb0*/ 	.word	0x0001b8f0
        /*2eb4*/ 	.word	0x00000005
        /*2eb8*/ 	.word	0x00000000
        /*2ebc*/ 	.short	0x010a
        /*2ebe*/ 	.byte	0x3f
	.zero		1


	//   ....[21]....
        /*2ec0*/ 	.word	0x0001b980
        /*2ec4*/ 	.word	0x00000003
        /*2ec8*/ 	.word	0x00000000
        /*2ecc*/ 	.short	0x010a
        /*2ece*/ 	.byte	0x3f
	.zero		1


	//   ....[22]....
        /*2ed0*/ 	.word	0x0001b9e0
        /*2ed4*/ 	.word	0x00000004
        /*2ed8*/ 	.word	0x00000000
        /*2edc*/ 	.short	0x010a
        /*2ede*/ 	.byte	0x3f
	.zero		1


	//   ....[23]....
        /*2ee0*/ 	.word	0x0001ba30
        /*2ee4*/ 	.word	0x00000004
        /*2ee8*/ 	.word	0x00000000
        /*2eec*/ 	.short	0x010a
        /*2eee*/ 	.byte	0x3f
	.zero		1


	//   ....[24]....
        /*2ef0*/ 	.word	0x0001bb00
        /*2ef4*/ 	.word	0x0000000f
        /*2ef8*/ 	.word	0x00000020
        /*2efc*/ 	.short	0x010a
        /*2efe*/ 	.byte	0x3f
	.zero		1


	//   ....[25]....
        /*2f00*/ 	.word	0x0001bbd0
        /*2f04*/ 	.word	0x00000005
        /*2f08*/ 	.word	0x00000000
        /*2f0c*/ 	.short	0x010a
        /*2f0e*/ 	.byte	0x3f
	.zero		1


	//   ....[26]....
        /*2f10*/ 	.word	0x0001bc20
        /*2f14*/ 	.word	0x00000005
        /*2f18*/ 	.word	0x00000000
        /*2f1c*/ 	.short	0x010a
        /*2f1e*/ 	.byte	0x3f
	.zero		1


	//   ....[27]....
        /*2f20*/ 	.word	0x0001bc70
        /*2f24*/ 	.word	0x00000005
        /*2f28*/ 	.word	0x00000000
        /*2f2c*/ 	.short	0x010a
        /*2f2e*/ 	.byte	0x3f
	.zero		1


	//----- nvinfo : EIATTR_NUM_MBARRIERS
	.align		4
.L_37:
        /*2f30*/ 	.byte	0x03, 0x38
        /*2f32*/ 	.short	0x000a


	//----- nvinfo : EIATTR_EXIT_INSTR_OFFSETS
	.align		4
        /*2f34*/ 	.byte	0x04, 0x1c
        /*2f36*/ 	.short	(.L_39 - .L_38)


	//   ....[0]....
.L_38:
        /*2f38*/ 	.word	0x00000aa0


	//   ....[1]....
        /*2f3c*/ 	.word	0x00001330


	//   ....[2]....
        /*2f40*/ 	.word	0x0001a2a0


	//   ....[3]....
        /*2f44*/ 	.word	0x0001a8c0


	//   ....[4]....
        /*2f48*/ 	.word	0x0001b9d0


	//----- nvinfo : EIATTR_MAX_THREADS
	.align		4
.L_39:
        /*2f4c*/ 	.byte	0x04, 0x05
        /*2f4e*/ 	.short	(.L_41 - .L_40)
.L_40:
        /*2f50*/ 	.word	0x00000180
        /*2f54*/ 	.word	0x00000001
        /*2f58*/ 	.word	0x00000001


	//----- nvinfo : EIATTR_CRS_STACK_SIZE
	.align		4
.L_41:
        /*2f5c*/ 	.byte	0x04, 0x1e
        /*2f5e*/ 	.short	(.L_43 - .L_42)
.L_42:
        /*2f60*/ 	.word	0x00000000


	//----- nvinfo : EIATTR_CBANK_PARAM_SIZE
	.align		4
.L_43:
        /*2f64*/ 	.byte	0x03, 0x19
        /*2f66*/ 	.short	0x0470


	//----- nvinfo : EIATTR_PARAM_CBANK
	.align		4
        /*2f68*/ 	.byte	0x04, 0x0a
        /*2f6a*/ 	.short	(.L_45 - .L_44)
	.align		4
.L_44:
        /*2f6c*/ 	.word	index@(.nv.constant0._ZN7cutlass13device_kernelINS_4gemm6kernel13GemmUniversalIN4cute5tupleIJiiiiEEENS1_10collective13CollectiveMmaINS1_34MainloopSm90TmaGmmaWarpSpecializedILi4ENS5_IJNS4_1CILi2EEENSA_ILi1EEESC_EEENS1_35KernelTmaWarpSpecializedCooperativeEEENS5_IJNSA_ILi256EEESG_NSA_ILi64EEEEEENS_6half_tENS5_IJlSC_lEEESJ_SK_NS4_8TiledMMAINS4_8MMA_AtomIJNS4_4SM904GMMA26MMA_64x256x16_F32F16F16_SSILNSO_5MajorE0ELSQ_0ELNSO_7ScaleInE1ELSR_1EEEEEENS4_6LayoutISD_NS5_IJSC_NSA_ILi0EEESV_EEEEENS5_IJNS4_10UnderscoreESY_SY_EEEEENS4_13SM90_TMA_LOADENS4_14ComposedLayoutINS4_7SwizzleILi3ELi4ELi3EEENS4_18smem_ptr_flag_bitsILi16EEENSU_INS5_IJNSA_ILi8EEESH_EEENS5_IJSH_SC_EEEEEEEvNS4_8identityENS4_23SM90_TMA_LOAD_MULTICASTES1B_vS1C_EENS_8epilogue10collective6detail29Sm90TmaWarpSpecializedAdapterINS1G_15DefaultEpilogueISJ_SK_SK_NS1F_6thread17LinearCombinationISJ_Li1EffLNS1K_9ScaleType4KindE0ELNS_15FloatRoundStyleE2ESJ_EENS1_15EpilogueDefaultEEEEEvvEEEEvNT_6ParamsE)
        /*2f70*/ 	.short	0x0210
        /*2f72*/ 	.short	0x0470


	//----- nvinfo : EIATTR_SW_WAR
	.align		4
.L_45:
        /*2f74*/ 	.byte	0x04, 0x36
        /*2f76*/ 	.short	(.L_47 - .L_46)
.L_46:
        /*2f78*/ 	.word	0x00000008
.L_47:


//--------------------- .nv.callgraph             --------------------------
	.section	.nv.callgraph,"",@"SHT_CUDA_CALLGRAPH"
	.align	4
	.sectionentsize	8
	.align		4
        /*0000*/ 	.word	0x00000000
	.align		4
        /*0004*/ 	.word	0xffffffff
	.align		4
        /*0008*/ 	.word	index@(_ZN7cutlass13device_kernelINS_4gemm6kernel13GemmUniversalIN4cute5tupleIJiiiiEEENS1_10collective13CollectiveMmaINS1_34MainloopSm90TmaGmmaWarpSpecializedILi4ENS5_IJNS4_1CILi2EEENSA_ILi1EEESC_EEENS1_35KernelTmaWarpSpecializedCooperativeEEENS5_IJNSA_ILi256EEESG_NSA_ILi64EEEEEENS_6half_tENS5_IJlSC_lEEESJ_SK_NS4_8TiledMMAINS4_8MMA_AtomIJNS4_4SM904GMMA26MMA_64x256x16_F32F16F16_SSILNSO_5MajorE0ELSQ_0ELNSO_7ScaleInE1ELSR_1EEEEEENS4_6LayoutISD_NS5_IJSC_NSA_ILi0EEESV_EEEEENS5_IJNS4_10UnderscoreESY_SY_EEEEENS4_13SM90_TMA_LOADENS4_14ComposedLayoutINS4_7SwizzleILi3ELi4ELi3EEENS4_18smem_ptr_flag_bitsILi16EEENSU_INS5_IJNSA_ILi8EEESH_EEENS5_IJSH_SC_EEEEEEEvNS4_8identityENS4_23SM90_TMA_LOAD_MULTICASTES1B_vS1C_EENS_8epilogue10collective6detail29Sm90TmaWarpSpecializedAdapterINS1G_15DefaultEpilogueISJ_SK_SK_NS1F_6thread17LinearCombinationISJ_Li1EffLNS1K_9ScaleType4KindE0ELNS_15FloatRoundStyleE2ESJ_EENS1_15EpilogueDefaultEEEEEvvEEEEvNT_6ParamsE)
	.align		4
        /*000c*/ 	.word	index@(__assertfail)
	.align		4
        /*0010*/ 	.word	0x00000000
	.align		4
        /*0014*/ 	.word	0xfffffffe
	.align		4
        /*0018*/ 	.word	0x00000000
	.align		4
        /*001c*/ 	.word	0xfffffffd
	.align		4
        /*0020*/ 	.word	0x00000000
	.align		4
        /*0024*/ 	.word	0xfffffffc


//--------------------- .nv.constant4             --------------------------
	.section	.nv.constant4,"a",@progbits
	.align	8
	.align		8
.nv.constant4:
        /*0000*/ 	.dword	__assertfail
	.align		8
        /*0008*/ 	.dword	__unnamed_1
	.align		8
        /*0010*/ 	.dword	_ZN39_INTERNAL_6d6298f2_4_k_cu_640bbc23_38744cuda3std3__45__cpo5beginE
	.align		8
        /*0018*/ 	.dword	_ZN39_INTERNAL_6d6298f2_4_k_cu_640bbc23_38744cuda3std3__45__cpo3endE
	.align		8
        /*0020*/ 	.dword	_ZN39_INTERNAL_6d6298f2_4_k_cu_640bbc23_38744cuda3std3__45__cpo6cbeginE
	.align		8
        /*0028*/ 	.dword	_ZN39_INTERNAL_6d6298f2_4_k_cu_640bbc23_38744cuda3std3__45__cpo4cendE
	.align		8
        /*0030*/ 	.dword	_ZN39_INTERNAL_6d6298f2_4_k_cu_640bbc23_38744cuda3std3__441_GLOBAL__N__6d6298f2_4_k_cu_640bbc23_38746ignoreE
	.align		8
        /*0038*/ 	.dword	_ZN39_INTERNAL_6d6298f2_4_k_cu_640bbc23_38744cuda3std3__419piecewise_constructE
	.align		8
        /*0040*/ 	.dword	_ZN39_INTERNAL_6d6298f2_4_k_cu_640bbc23_38744cuda3std3__48in_placeE
	.align		8
        /*0048*/ 	.dword	_ZN39_INTERNAL_6d6298f2_4_k_cu_640bbc23_38744cuda3std6ranges3__45__cpo4swapE
	.align		8
        /*0050*/ 	.dword	_ZN39_INTERNAL_6d6298f2_4_k_cu_640bbc23_38744cuda3std6ranges3__45__cpo9iter_moveE
	.align		8
        /*0058*/ 	.dword	_ZN39_INTERNAL_6d6298f2_4_k_cu_640bbc23_38744cute7productE
	.align		8
        /*0060*/ 	.dword	_ZN39_INTERNAL_6d6298f2_4_k_cu_640bbc23_38744cute1_E
	.align		8
        /*0068*/ 	.dword	$str$22
	.align		8
        /*0070*/ 	.dword	$str$23


//--------------------- .text._ZN7cutlass13device_kernelINS_4gemm6kernel13GemmUniversalIN4cute5tupleIJiiiiEEENS1_10collective13CollectiveMmaINS1_34MainloopSm90TmaGmmaWarpSpecializedILi4ENS5_IJNS4_1CILi2EEENSA_ILi1EEESC_EEENS1_35KernelTmaWarpSpecializedCooperativeEEENS5_IJNSA_ILi256EEESG_NSA_ILi64EEEEEENS_6half_tENS5_IJlSC_lEEESJ_SK_NS4_8TiledMMAINS4_8MMA_AtomIJNS4_4SM904GMMA26MMA_64x256x16_F32F16F16_SSILNSO_5MajorE0ELSQ_0ELNSO_7ScaleInE1ELSR_1EEEEEENS4_6LayoutISD_NS5_IJSC_NSA_ILi0EEESV_EEEEENS5_IJNS4_10UnderscoreESY_SY_EEEEENS4_13SM90_TMA_LOADENS4_14ComposedLayoutINS4_7SwizzleILi3ELi4ELi3EEENS4_18smem_ptr_flag_bitsILi16EEENSU_INS5_IJNSA_ILi8EEESH_EEENS5_IJSH_SC_EEEEEEEvNS4_8identityENS4_23SM90_TMA_LOAD_MULTICASTES1B_vS1C_EENS_8epilogue10collective6detail29Sm90TmaWarpSpecializedAdapterINS1G_15DefaultEpilogueISJ_SK_SK_NS1F_6thread17LinearCombinationISJ_Li1EffLNS1K_9ScaleType4KindE0ELNS_15FloatRoundStyleE2ESJ_EENS1_15EpilogueDefaultEEEEEvvEEEEvNT_6ParamsE --------------------------
	.section	.text._ZN7cutlass13device_kernelINS_4gemm6kernel13GemmUniversalIN4cute5tupleIJiiiiEEENS1_10collective13CollectiveMmaINS1_34MainloopSm90TmaGmmaWarpSpecializedILi4ENS5_IJNS4_1CILi2EEENSA_ILi1EEESC_EEENS1_35KernelTmaWarpSpecializedCooperativeEEENS5_IJNSA_ILi256EEESG_NSA_ILi64EEEEEENS_6half_tENS5_IJlSC_lEEESJ_SK_NS4_8TiledMMAINS4_8MMA_AtomIJNS4_4SM904GMMA26MMA_64x256x16_F32F16F16_SSILNSO_5MajorE0ELSQ_0ELNSO_7ScaleInE1ELSR_1EEEEEENS4_6LayoutISD_NS5_IJSC_NSA_ILi0EEESV_EEEEENS5_IJNS4_10UnderscoreESY_SY_EEEEENS4_13SM90_TMA_LOADENS4_14ComposedLayoutINS4_7SwizzleILi3ELi4ELi3EEENS4_18smem_ptr_flag_bitsILi16EEENSU_INS5_IJNSA_ILi8EEESH_EEENS5_IJSH_SC_EEEEEEEvNS4_8identityENS4_23SM90_TMA_LOAD_MULTICASTES1B_vS1C_EENS_8epilogue10collective6detail29Sm90TmaWarpSpecializedAdapterINS1G_15DefaultEpilogueISJ_SK_SK_NS1F_6thread17LinearCombinationISJ_Li1EffLNS1K_9ScaleType4KindE0ELNS_15FloatRoundStyleE2ESJ_EENS1_15EpilogueDefaultEEEEEvvEEEEvNT_6ParamsE,"ax",@progbits
	.align	128
.text._ZN7cutlass13device_kernelINS_4gemm6kernel13GemmUniversalIN4cute5tupleIJiiiiEEENS1_10collective13CollectiveMmaINS1_34MainloopSm90TmaGmmaWarpSpecializedILi4ENS5_IJNS4_1CILi2EEENSA_ILi1EEESC_EEENS1_35KernelTmaWarpSpecializedCooperativeEEENS5_IJNSA_ILi256EEESG_NSA_ILi64EEEEEENS_6half_tENS5_IJlSC_lEEESJ_SK_NS4_8TiledMMAINS4_8MMA_AtomIJNS4_4SM904GMMA26MMA_64x256x16_F32F16F16_SSILNSO_5MajorE0ELSQ_0ELNSO_7ScaleInE1ELSR_1EEEEEENS4_6LayoutISD_NS5_IJSC_NSA_ILi0EEESV_EEEEENS5_IJNS4_10UnderscoreESY_SY_EEEEENS4_13SM90_TMA_LOADENS4_14ComposedLayoutINS4_7SwizzleILi3ELi4ELi3EEENS4_18smem_ptr_flag_bitsILi16EEENSU_INS5_IJNSA_ILi8EEESH_EEENS5_IJSH_SC_EEEEEEEvNS4_8identityENS4_23SM90_TMA_LOAD_MULTICASTES1B_vS1C_EENS_8epilogue10collective6detail29Sm90TmaWarpSpecializedAdapterINS1G_15DefaultEpilogueISJ_SK_SK_NS1F_6thread17LinearCombinationISJ_Li1EffLNS1K_9ScaleType4KindE0ELNS_15FloatRoundStyleE2ESJ_EENS1_15EpilogueDefaultEEEEEvvEEEEvNT_6ParamsE:
        .type           _ZN7cutlass13device_kernelINS_4gemm6kernel13GemmUniversalIN4cute5tupleIJiiiiEEENS1_10collective13CollectiveMmaINS1_34MainloopSm90TmaGmmaWarpSpecializedILi4ENS5_IJNS4_1CILi2EEENSA_ILi1EEESC_EEENS1_35KernelTmaWarpSpecializedCooperativeEEENS5_IJNSA_ILi256EEESG_NSA_ILi64EEEEEENS_6half_tENS5_IJlSC_lEEESJ_SK_NS4_8TiledMMAINS4_8MMA_AtomIJNS4_4SM904GMMA26MMA_64x256x16_F32F16F16_SSILNSO_5MajorE0ELSQ_0ELNSO_7ScaleInE1ELSR_1EEEEEENS4_6LayoutISD_NS5_IJSC_NSA_ILi0EEESV_EEEEENS5_IJNS4_10UnderscoreESY_SY_EEEEENS4_13SM90_TMA_LOADENS4_14ComposedLayoutINS4_7SwizzleILi3ELi4ELi3EEENS4_18smem_ptr_flag_bitsILi16EEENSU_INS5_IJNSA_ILi8EEESH_EEENS5_IJSH_SC_EEEEEEEvNS4_8identityENS4_23SM90_TMA_LOAD_MULTICASTES1B_vS1C_EENS_8epilogue10collective6detail29Sm90TmaWarpSpecializedAdapterINS1G_15DefaultEpilogueISJ_SK_SK_NS1F_6thread17LinearCombinationISJ_Li1EffLNS1K_9ScaleType4KindE0ELNS_15FloatRoundStyleE2ESJ_EENS1_15EpilogueDefaultEEEEEvvEEEEvNT_6ParamsE,@function
        .size           _ZN7cutlass13device_kernelINS_4gemm6kernel13GemmUniversalIN4cute5tupleIJiiiiEEENS1_10collective13CollectiveMmaINS1_34MainloopSm90TmaGmmaWarpSpecializedILi4ENS5_IJNS4_1CILi2EEENSA_ILi1EEESC_EEENS1_35KernelTmaWarpSpecializedCooperativeEEENS5_IJNSA_ILi256EEESG_NSA_ILi64EEEEEENS_6half_tENS5_IJlSC_lEEESJ_SK_NS4_8TiledMMAINS4_8MMA_AtomIJNS4_4SM904GMMA26MMA_64x256x16_F32F16F16_SSILNSO_5MajorE0ELSQ_0ELNSO_7ScaleInE1ELSR_1EEEEEENS4_6LayoutISD_NS5_IJSC_NSA_ILi0EEESV_EEEEENS5_IJNS4_10UnderscoreESY_SY_EEEEENS4_13SM90_TMA_LOADENS4_14ComposedLayoutINS4_7SwizzleILi3ELi4ELi3EEENS4_18smem_ptr_flag_bitsILi16EEENSU_INS5_IJNSA_ILi8EEESH_EEENS5_IJSH_SC_EEEEEEEvNS4_8identityENS4_23SM90_TMA_LOAD_MULTICASTES1B_vS1C_EENS_8epilogue10collective6detail29Sm90TmaWarpSpecializedAdapterINS1G_15DefaultEpilogueISJ_SK_SK_NS1F_6thread17LinearCombinationISJ_Li1EffLNS1K_9ScaleType4KindE0ELNS_15FloatRoundStyleE2ESJ_EENS1_15EpilogueDefaultEEEEEvvEEEEvNT_6ParamsE,(.L_x_579 - _ZN7cutlass13device_kernelINS_4gemm6kernel13GemmUniversalIN4cute5tupleIJiiiiEEENS1_10collective13CollectiveMmaINS1_34MainloopSm90TmaGmmaWarpSpecializedILi4ENS5_IJNS4_1CILi2EEENSA_ILi1EEESC_EEENS1_35KernelTmaWarpSpecializedCooperativeEEENS5_IJNSA_ILi256EEESG_NSA_ILi64EEEEEENS_6half_tENS5_IJlSC_lEEESJ_SK_NS4_8TiledMMAINS4_8MMA_AtomIJNS4_4SM904GMMA26MMA_64x256x16_F32F16F16_SSILNSO_5MajorE0ELSQ_0ELNSO_7ScaleInE1ELSR_1EEEEEENS4_6LayoutISD_NS5_IJSC_NSA_ILi0EEESV_EEEEENS5_IJNS4_10UnderscoreESY_SY_EEEEENS4_13SM90_TMA_LOADENS4_14ComposedLayoutINS4_7SwizzleILi3ELi4ELi3EEENS4_18smem_ptr_flag_bitsILi16EEENSU_INS5_IJNSA_ILi8EEESH_EEENS5_IJSH_SC_EEEEEEEvNS4_8identityENS4_23SM90_TMA_LOAD_MULTICASTES1B_vS1C_EENS_8epilogue10collective6detail29Sm90TmaWarpSpecializedAdapterINS1G_15DefaultEpilogueISJ_SK_SK_NS1F_6thread17LinearCombinationISJ_Li1EffLNS1K_9ScaleType4KindE0ELNS_15FloatRoundStyleE2ESJ_EENS1_15EpilogueDefaultEEEEEvvEEEEvNT_6ParamsE)
        .other          _ZN7cutlass13device_kernelINS_4gemm6kernel13GemmUniversalIN4cute5tupleIJiiiiEEENS1_10collective13CollectiveMmaINS1_34MainloopSm90TmaGmmaWarpSpecializedILi4ENS5_IJNS4_1CILi2EEENSA_ILi1EEESC_EEENS1_35KernelTmaWarpSpecializedCooperativeEEENS5_IJNSA_ILi256EEESG_NSA_ILi64EEEEEENS_6half_tENS5_IJlSC_lEEESJ_SK_NS4_8TiledMMAINS4_8MMA_AtomIJNS4_4SM904GMMA26MMA_64x256x16_F32F16F16_SSILNSO_5MajorE0ELSQ_0ELNSO_7ScaleInE1ELSR_1EEEEEENS4_6LayoutISD_NS5_IJSC_NSA_ILi0EEESV_EEEEENS5_IJNS4_10UnderscoreESY_SY_EEEEENS4_13SM90_TMA_LOADENS4_14ComposedLayoutINS4_7SwizzleILi3ELi4ELi3EEENS4_18smem_ptr_flag_bitsILi16EEENSU_INS5_IJNSA_ILi8EEESH_EEENS5_IJSH_SC_EEEEEEEvNS4_8identityENS4_23SM90_TMA_LOAD_MULTICASTES1B_vS1C_EENS_8epilogue10collective6detail29Sm90TmaWarpSpecializedAdapterINS1G_15DefaultEpilogueISJ_SK_SK_NS1F_6thread17LinearCombinationISJ_Li1EffLNS1K_9ScaleType4KindE0ELNS_15FloatRoundStyleE2ESJ_EENS1_15EpilogueDefaultEEEEEvvEEEEvNT_6ParamsE,@"STO_CUDA_ENTRY STV_DEFAULT"
_ZN7cutlass13device_kernelINS_4gemm6kernel13GemmUniversalIN4cute5tupleIJiiiiEEENS1_10collective13CollectiveMmaINS1_34MainloopSm90TmaGmmaWarpSpecializedILi4ENS5_IJNS4_1CILi2EEENSA_ILi1EEESC_EEENS1_35KernelTmaWarpSpecializedCooperativeEEENS5_IJNSA_ILi256EEESG_NSA_ILi64EEEEEENS_6half_tENS5_IJlSC_lEEESJ_SK_NS4_8TiledMMAINS4_8MMA_AtomIJNS4_4SM904GMMA26MMA_64x256x16_F32F16F16_SSILNSO_5MajorE0ELSQ_0ELNSO_7ScaleInE1ELSR_1EEEEEENS4_6LayoutISD_NS5_IJSC_NSA_ILi0EEESV_EEEEENS5_IJNS4_10UnderscoreESY_SY_EEEEENS4_13SM90_TMA_LOADENS4_14ComposedLayoutINS4_7SwizzleILi3ELi4ELi3EEENS4_18smem_ptr_flag_bitsILi16EEENSU_INS5_IJNSA_ILi8EEESH_EEENS5_IJSH_SC_EEEEEEEvNS4_8identityENS4_23SM90_TMA_LOAD_MULTICASTES1B_vS1C_EENS_8epilogue10collective6detail29Sm90TmaWarpSpecializedAdapterINS1G_15DefaultEpilogueISJ_SK_SK_NS1F_6thread17LinearCombinationISJ_Li1EffLNS1K_9ScaleType4KindE0ELNS_15FloatRoundStyleE2ESJ_EENS1_15EpilogueDefaultEEEEEvvEEEEvNT_6ParamsE:
[----:B------:R-:W0:Y:S02]  /*0000*/  LDC R1, c[0x0][0x28] ;  /* 0x00000a00ff017b82 */ /* 0x000e240000000800 */
[----:B0-----:R-:W-:Y:S01]  /*0010*/  VIADD R1, R1, 0xfffff878 ;  /* 0xfffff87801017836 */ /* 0x001fe20000000000 */
[----:B------:R-:W0:Y:S01]  /*0020*/  S2R R4, SR_TID.X ;  /* 0x0000000000047919 */ /* 0x000e220000002100 */
[----:B------:R-:W-:Y:S01]  /*0030*/  ELECT P0, URZ, PT ;  /* 0x00000000003f782f */ /* 0x000fe20003800000 */
[----:B------:R-:W-:Y:S01]  /*0040*/  BSSY B0, `(.L_x_0) ;  /* 0x0000015000007945 */ /* 0x000fe20003800000 */
[--C-:B0-----:R-:W-:Y:S02]  /*0050*/  SHF.R.U32.HI R0, RZ, 0x5, R4.reuse ;  /* 0x00000005ff007819 */ /* 0x101fe40000011604 */
[----:B------:R-:W-:-:S03]  /*0060*/  SHF.R.U32.HI R2, RZ, 0x7, R4 ;  /* 0x00000007ff027819 */ /* 0x000fc60000011604 */
[----:B------:R-:W0:Y:S04]  /*0070*/  SHFL.IDX PT, R3, R0, RZ, 0x1f ;  /* 0x00001fff00037589 */ /* 0x000e2800000e0000 */
[----:B------:R-:W1:Y:S01]  /*0080*/  SHFL.IDX PT, R2, R2, RZ, 0x1f ;  /* 0x00001fff02027589 */ /* 0x000e6200000e0000 */
[----:B0-----:R-:W-:Y:S02]  /*0090*/  R2UR UR9, R3 ;  /* 0x00000000030972ca */ /* 0x001fe400000e0000 */
[----:B-1----:R-:W-:-:S11]  /*00a0*/  R2UR UR5, R2 ;  /* 0x00000000020572ca */ /* 0x002fd600000e0000 */
[----:B------:R-:W-:Y:S02]  /*00b0*/  USHF.R.S32.HI UR4, URZ, 0x1f, UR9 ;  /* 0x0000001f3f047899 */ /* 0x000fe40008011409 */
[----:B------:R-:W-:Y:S02]  /*00c0*/  ISETP.NE.OR P0, PT, RZ, UR9, !P0 ;  /* 0x00000009ff007c0c */ /* 0x000fe4000c705670 */
[----:B------:R-:W-:-:S04]  /*00d0*/  ULEA.HI UR4, UR4, UR9, URZ, 0x2 ;  /* 0x0000000904047291 */ /* 0x000fc8000f8f103f */
[----:B------:R-:W-:-:S04]  /*00e0*/  ULOP3.LUT UR4, UR4, 0xfffffffc, URZ, 0xc0, !UPT ;  /* 0xfffffffc04047892 */ /* 0x000fc8000f8ec03f */
[----:B------:R-:W-:-:S03]  /*00f0*/  UIADD3 UR9, UR9, -UR4, URZ ;  /* 0x8000000409097290 */ /* 0x000fc6000fffe03f */
[----:B------:R-:W-:Y:S09]  /*0100*/  @P0 BRA `(.L_x_1) ;  /* 0x0000000000200947 */ /* 0x000ff20003800000 */
[----:B------:R-:W-:Y:S02]  /*0110*/  ULDC.64 UR6, c[0x0][0x198] ;  /* 0x0000660000067ab9 */ /* 0x000fe40000000a00 */
[----:B------:R-:W-:Y:S02]  /*0120*/  UIADD3 UR10, UP0, UR6, 0xf0, URZ ;  /* 0x000000f0060a7890 */ /* 0x000fe4000ff1e03f */
[----:B------:R-:W-:Y:S02]  /*0130*/  UIADD3 UR6, UP1, UR6, 0x1f0, URZ ;  /* 0x000001f006067890 */ /* 0x000fe4000ff3e03f */
[----:B------:R-:W-:Y:S02]  /*0140*/  UIADD3.X UR11, URZ, UR7, URZ, UP0, !UPT ;  /* 0x000000073f0b7290 */ /* 0x000fe400087fe43f */
[----:B------:R-:W-:-:S07]  /*0150*/  UIADD3.X UR7, URZ, UR7, URZ, UP1, !UPT ;  /* 0x000000073f077290 */ /* 0x000fce0008ffe43f */
[----:B------:R0:W-:Y:S02]  /*0160*/  UTMACCTL.PF [UR10] ;  /* 0x000000000a0079b9 */ /* 0x0001e40008040000 */
[----:B------:R0:W-:Y:S02]  /*0170*/  UTMACCTL.PF [UR6] ;  /* 0x00000000060079b9 */ /* 0x0001e40008040000 */
[----:B0-----:R-:W-:Y:S01]  /*0180*/  NOP ;  /* 0x0000000000007918 */ /* 0x001fe20000000000 */
.L_x_1:
[----:B------:R-:W-:Y:S05]  /*0190*/  BSYNC B0 ;  /* 0x0000000000007941 */ /* 0x000fea0003800000 */
.L_x_0:
[----:B------:R-:W0:Y:S01]  /*01a0*/  SHFL.IDX PT, R2, R0, RZ, 0x1f ;  /* 0x00001fff00027589 */ /* 0x000e2200000e0000 */
[----:B------:R-:W-:Y:S01]  /*01b0*/  UISETP.NE.AND UP0, UPT, UR9, 0x3, UPT ;  /* 0x000000030900788c */ /* 0x000fe2000bf05270 */
[----:B------:R-:W-:Y:S01]  /*01c0*/  ISETP.NE.AND P1, PT, RZ, UR5, PT ;  /* 0x00000005ff007c0c */ /* 0x000fe2000bf25270 */
[----:B------:R-:W-:Y:S02]  /*01d0*/  UIADD3 UR16, UR5, -0x1, URZ ;  /* 0xffffffff05107890 */ /* 0x000fe4000fffe03f */
[----:B------:R-:W-:Y:S02]  /*01e0*/  UISETP.EQ.OR UP0, UPT, UR9, URZ, !UP0 ;  /* 0x0000003f0900728c */ /* 0x000fe4000c702670 */
[----:B------:R-:W-:Y:S02]  /*01f0*/  UISETP.GE.U32.AND UP1, UPT, UR16, 0x2, UPT ;  /* 0x000000021000788c */ /* 0x000fe4000bf26070 */
[----:B------:R-:W-:-:S04]  /*0200*/  UISETP.EQ.AND UP0, UPT, UR5, URZ, UP0 ;  /* 0x0000003f0500728c */ /* 0x000fc80008702270 */
[----:B------:R-:W-:-:S04]  /*0210*/  USEL UR40, URZ, 0x1, !UP0 ;  /* 0x000000013f287887 */ /* 0x000fc8000c000000 */
[----:B------:R-:W-:Y:S01]  /*0220*/  USEL UR40, UR40, 0x2, UP1 ;  /* 0x0000000228287887 */ /* 0x000fe20008800000 */
[----:B0-----:R-:W-:-:S13]  /*0230*/  ISETP.NE.AND P0, PT, R2, RZ, PT ;  /* 0x000000ff0200720c */ /* 0x001fda0003f05270 */
[----:B------:R-:W-:Y:S05]  /*0240*/  @P0 BRA `(.L_x_2) ;  /* 0x0000000000580947 */ /* 0x000fea0003800000 */
[----:B------:R-:W0:Y:S01]  /*0250*/  S2UR UR8, SR_CgaCtaId ;  /* 0x00000000000879c3 */ /* 0x000e220000008800 */
[----:B------:R-:W-:Y:S01]  /*0260*/  UMOV UR4, 0x400 ;  /* 0x0000040000047882 */ /* 0x000fe20000000000 */
[----:B------:R-:W-:Y:S01]  /*0270*/  UMOV UR5, 0x1 ;  /* 0x0000000100057882 */ /* 0x000fe20000000000 */
[----:B------:R-:W-:Y:S01]  /*0280*/  UMOV UR6, 0x4 ;  /* 0x0000000400067882 */ /* 0x000fe20000000000 */
[----:B------:R-:W-:Y:S01]  /*0290*/  ELECT P0, URZ, PT ;  /* 0x00000000003f782f */ /* 0x000fe20003800000 */
[----:B------:R-:W-:-:S04]  /*02a0*/  UIADD3 UR6, -UR6, 0x100000, URZ ;  /* 0x0010000006067890 */ /* 0x000fc8000fffe13f */
[----:B------:R-:W-:Y:S02]  /*02b0*/  USHF.L.U32 UR7, UR6, 0xb, URZ ;  /* 0x0000000b06077899 */ /* 0x000fe4000800063f */
[----:B------:R-:W-:Y:S02]  /*02c0*/  USHF.L.U32 UR6, UR6, 0x1, URZ ;  /* 0x0000000106067899 */ /* 0x000fe4000800063f */
[----:B0-----:R-:W-:Y:S02]  /*02d0*/  ULEA UR8, UR8, UR4, 0x18 ;  /* 0x0000000408087291 */ /* 0x001fe4000f8ec03f */
[----:B------:R-:W-:-:S04]  /*02e0*/  UIADD3 UR4, -UR5, 0x100000, URZ ;  /* 0x0010000005047890 */ /* 0x000fc8000fffe13f */
[----:B------:R-:W-:Y:S02]  /*02f0*/  USHF.L.U32 UR5, UR4, 0xb, URZ ;  /* 0x0000000b04057899 */ /* 0x000fe4000800063f */
[----:B------:R-:W-:Y:S01]  /*0300*/  USHF.L.U32 UR4, UR4, 0x1, URZ ;  /* 0x0000000104047899 */ /* 0x000fe2000800063f */
[----:B------:R-:W0:Y:S11]  /*0310*/  FENCE.VIEW.ASYNC.S ;  /* 0x00000000000073c6 */ /* 0x000e360000000000 */
[----:B0-----:R0:W1:Y:S01]  /*0320*/  SYNCS.EXCH.64 URZ, [UR8], UR4 ;  /* 0x00000004083f75b2 */ /* 0x0010620008000100 */
[----:B------:R0:W2:Y:S01]  /*0330*/  SYNCS.EXCH.64 URZ, [UR8+0x20], UR6 ;  /* 0x00002006083f75b2 */ /* 0x0000a20008000100 */
[----:B------:R0:W3:Y:S01]  /*0340*/  SYNCS.EXCH.64 URZ, [UR8+0x8], UR4 ;  /* 0x00000804083f75b2 */ /* 0x0000e20008000100 */
[----:B------:R0:W4:Y:S01]  /*0350*/  SYNCS.EXCH.64 URZ, [UR8+0x28], UR6 ;  /* 0x00002806083f75b2 */ /* 0x0001220008000100 */
[----:B------:R0:W0:Y:S01]  /*0360*/  SYNCS.EXCH.64 URZ, [UR8+0x10], UR4 ;  /* 0x00001004083f75b2 */ /* 0x0000220008000100 */
[----:B------:R0:W0:Y:S01]  /*0370*/  SYNCS.EXCH.64 URZ, [UR8+0x30], UR6 ;  /* 0x00003006083f75b2 */ /* 0x0000220008000100 */
[----:B------:R0:W0:Y:S01]  /*0380*/  SYNCS.EXCH.64 URZ, [UR8+0x18], UR4 ;  /* 0x00001804083f75b2 */ /* 0x0000220008000100 */
[----:B------:R0:W0:Y:S01]  /*0390*/  SYNCS.EXCH.64 URZ, [UR8+0x38], UR6 ;  /* 0x00003806083f75b2 */ /* 0x0000220008000100 */
[----:B------:R-:W-:Y:S01]  /*03a0*/  NOP ;  /* 0x0000000000007918 */ /* 0x000fe20000000000 */
.L_x_2:
[----:B------:R-:W5:Y:S01]  /*03b0*/  S2UR UR13, SR_CTAID.X ;  /* 0x00000000000d79c3 */ /* 0x000f620000002500 */
[----:B------:R-:W-:Y:S01]  /*03c0*/  SHF.R.S32.HI R3, RZ, 0x1f, R4 ;  /* 0x0000001fff037819 */ /* 0x000fe20000011404 */
[----:B------:R5:W1:Y:S01]  /*03d0*/  SHFL.IDX PT, R6, R0, RZ, 0x1f ;  /* 0x00001fff00067589 */ /* 0x000a6200000e0000 */
[----:B0-----:R-:W-:Y:S01]  /*03e0*/  ULDC UR4, c[0x0][0x150] ;  /* 0x0000540000047ab9 */ /* 0x001fe20000000800 */
[----:B------:R-:W-:Y:S02]  /*03f0*/  ELECT P0, URZ, PT ;  /* 0x00000000003f782f */ /* 0x000fe40003800000 */
[----:B------:R-:W-:Y:S01]  /*0400*/  LEA.HI R3, R3, R4, RZ, 0x7 ;  /* 0x0000000403037211 */ /* 0x000fe200078f38ff */
[----:B------:R-:W-:Y:S01]  /*0410*/  ULDC UR5, c[0x0][0x154] ;  /* 0x0000550000057ab9 */ /* 0x000fe20000000800 */
[----:B------:R-:W-:Y:S01]  /*0420*/  SHF.R.S32.HI R7, RZ, 0x1f, R2 ;  /* 0x0000001fff077819 */ /* 0x000fe20000011402 */
[----:B------:R-:W0:Y:S01]  /*0430*/  S2UR UR10, SR_CTAID.Y ;  /* 0x00000000000a79c3 */ /* 0x000e220000002600 */
[----:B------:R-:W-:Y:S01]  /*0440*/  LOP3.LUT R3, R3, 0xffffff80, RZ, 0xc0, !PT ;  /* 0xffffff8003037812 */ /* 0x000fe200078ec0ff */
[----:B------:R-:W-:Y:S01]  /*0450*/  ULDC UR8, c[0x0][0x144] ;  /* 0x0000510000087ab9 */ /* 0x000fe20000000800 */
[----:B------:R-:W-:Y:S01]  /*0460*/  LEA.HI R7, R7, R2, RZ, 0x2 ;  /* 0x0000000207077211 */ /* 0x000fe200078f10ff */
[----:B------:R-:W-:Y:S01]  /*0470*/  NOP ;  /* 0x0000000000007918 */ /* 0x000fe20000000000 */
[----:B------:R-:W-:Y:S01]  /*0480*/  NOP ;  /* 0x0000000000007918 */ /* 0x000fe20000000000 */
[----:B------:R-:W-:Y:S01]  /*0490*/  IMAD.IADD R3, R4, 0x1, -R3 ;  /* 0x0000000104037824 */ /* 0x000fe200078e0a03 */
[----:B------:R-:W-:Y:S01]  /*04a0*/  LOP3.LUT R7, R7, 0x3ffffffc, RZ, 0xc0, !PT ;  /* 0x3ffffffc07077812 */ /* 0x000fe200078ec0ff */
[----:B------:R-:W-:Y:S01]  /*04b0*/  ULDC UR11, c[0x0][0x148] ;  /* 0x00005200000b7ab9 */ /* 0x000fe20000000800 */
[----:B------:R-:W-:-:S02]  /*04c0*/  MOV R17, 0x1 ;  /* 0x0000000100117802 */ /* 0x000fc40000000f00 */
[----:B------:R-:W-:Y:S02]  /*04d0*/  SHF.R.S32.HI R4, RZ, 0x1f, R3 ;  /* 0x0000001fff047819 */ /* 0x000fe40000011403 */
[----:B------:R-:W-:Y:S02]  /*04e0*/  IADD3 R2, R2, -R7, RZ ;  /* 0x8000000702027210 */ /* 0x000fe40007ffe0ff */
[----:B------:R-:W-:Y:S02]  /*04f0*/  LEA.HI R4, R4, R3, RZ, 0x3 ;  /* 0x0000000304047211 */ /* 0x000fe400078f18ff */
[----:B-----5:R-:W-:Y:S02]  /*0500*/  I2FP.F32.U32 R5, UR13 ;  /* 0x0000000d00057c45 */ /* 0x020fe40008201000 */
[--C-:B------:R-:W-:Y:S02]  /*0510*/  SHF.R.S32.HI R0, RZ, 0x3, R4.reuse ;  /* 0x00000003ff007819 */ /* 0x100fe40000011404 */
[----:B-1----:R-:W-:Y:S01]  /*0520*/  ISETP.NE.OR P0, PT, R6, RZ, !P0 ;  /* 0x000000ff0600720c */ /* 0x002fe20004705670 */
[----:B------:R-:W-:Y:S01]  /*0530*/  FMUL R8, R5, UR4 ;  /* 0x0000000405087c20 */ /* 0x000fe20008400000 */
[----:B------:R-:W-:-:S04]  /*0540*/  SHF.R.S32.HI R5, RZ, 0x1f, R4 ;  /* 0x0000001fff057819 */ /* 0x000fc80000011404 */
[----:B------:R-:W-:Y:S01]  /*0550*/  LEA.HI R5, R5, R0, RZ, 0x2 ;  /* 0x0000000005057211 */ /* 0x000fe200078f10ff */
[----:B------:R-:W1:Y:S03]  /*0560*/  F2I.U32.TRUNC.NTZ R8, R8 ;  /* 0x0000000800087305 */ /* 0x000e66000020f000 */
[----:B------:R-:W-:-:S03]  /*0570*/  LOP3.LUT R5, R5, 0xfffffffc, RZ, 0xc0, !PT ;  /* 0xfffffffc05057812 */ /* 0x000fc600078ec0ff */
[----:B------:R-:W-:Y:S01]  /*0580*/  VOTEU.ALL UP0, P0 ;  /* 0x00000000003f7886 */ /* 0x000fe20000000000 */
[----:B------:R-:W-:Y:S01]  /*0590*/  VOTEU.ALL UP1, P0 ;  /* 0x00000000003f7886 */ /* 0x000fe20000020000 */
[----:B------:R-:W-:Y:S01]  /*05a0*/  IMAD.IADD R5, R0, 0x1, -R5 ;  /* 0x0000000100057824 */ /* 0x000fe200078e0a05 */
[----:B0-----:R-:W-:Y:S02]  /*05b0*/  I2FP.F32.U32 R0, UR10 ;  /* 0x0000000a00007c45 */ /* 0x001fe40008201000 */
[----:B------:R-:W0:Y:S01]  /*05c0*/  @!UP0 S2UR UR7, SR_CgaCtaId ;  /* 0x00000000000789c3 */ /* 0x000e220000008800 */
[----:B------:R-:W-:Y:S01]  /*05d0*/  IMAD R2, R2, 0x4, R5 ;  /* 0x0000000402027824 */ /* 0x000fe200078e0205 */
[----:B------:R-:W-:Y:S01]  /*05e0*/  @!UP0 UMOV UR6, 0x400 ;  /* 0x0000040000068882 */ /* 0x000fe20000000000 */
[----:B------:R-:W-:Y:S01]  /*05f0*/  FMUL R4, R0, UR5 ;  /* 0x0000000500047c20 */ /* 0x000fe20008400000 */
[----:B-1----:R-:W-:Y:S02]  /*0600*/  R2UR UR4, R8 ;  /* 0x00000000080472ca */ /* 0x002fe400000e0000 */
[----:B------:R-:W-:-:S03]  /*0610*/  LEA.HI R0, R2, R2, RZ, 0x1 ;  /* 0x0000000202007211 */ /* 0x000fc600078f08ff */
[----:B------:R-:W1:Y:S01]  /*0620*/  F2I.U32.TRUNC.NTZ R4, R4 ;  /* 0x0000000400047305 */ /* 0x000e62000020f000 */
[----:B------:R-:W-:-:S05]  /*0630*/  LOP3.LUT R5, R0, 0xfffffffe, RZ, 0xc0, !PT ;  /* 0xfffffffe00057812 */ /* 0x000fca00078ec0ff */
[----:B------:R-:W-:Y:S02]  /*0640*/  IMAD.IADD R5, R2, 0x1, -R5 ;  /* 0x0000000102057824 */ /* 0x000fe400078e0a05 */
[----:B------:R-:W-:-:S04]  /*0650*/  UIADD3 UR4, -UR4, URZ, URZ ;  /* 0x0000003f04047290 */ /* 0x000fc8000fffe13f */
[----:B------:R-:W-:Y:S01]  /*0660*/  UIMAD UR8, UR8, UR4, UR13 ;  /* 0x00000004080872a4 */ /* 0x000fe2000f8e020d */
[----:B-1----:R-:W-:Y:S02]  /*0670*/  R2UR UR12, R4 ;  /* 0x00000000040c72ca */ /* 0x002fe400000e0000 */
[----:B------:R-:W-:Y:S01]  /*0680*/  UMOV UR4, 0x20 ;  /* 0x0000002000047882 */ /* 0x000fe20000000000 */
[----:B------:R-:W1:Y:S02]  /*0690*/  LDC R4, c[0x0][0x140] ;  /* 0x00005000ff047b82 */ /* 0x000e640000000800 */
[----:B------:R-:W-:Y:S01]  /*06a0*/  ISETP.NE.AND P3, PT, R5, UR8, PT ;  /* 0x0000000805007c0c */ /* 0x000fe2000bf65270 */
[----:B------:R-:W-:-:S04]  /*06b0*/  @!UP0 UIADD3 UR4, -UR4, 0x100000, URZ ;  /* 0x0010000004048890 */ /* 0x000fc8000fffe13f */
[----:B------:R-:W-:Y:S02]  /*06c0*/  @!UP0 USHF.L.U32 UR5, UR4, 0xb, URZ ;  /* 0x0000000b04058899 */ /* 0x000fe4000800063f */
[----:B------:R-:W-:Y:S01]  /*06d0*/  @!UP0 USHF.L.U32 UR4, UR4, 0x1, URZ ;  /* 0x0000000104048899 */ /* 0x000fe2000800063f */
[C---:B------:R-:W-:Y:S01]  /*06e0*/  IMAD.SHL.U32 R5, R2.reuse, 0x4, RZ ;  /* 0x0000000402057824 */ /* 0x040fe200078e00ff */
[----:B0-----:R-:W-:Y:S01]  /*06f0*/  @!UP0 ULEA UR6, UR7, UR6, 0x18 ;  /* 0x0000000607068291 */ /* 0x001fe2000f8ec03f */
[----:B------:R-:W-:Y:S01]  /*0700*/  VOTEU.ALL UP0, P0 ;  /* 0x00000000003f7886 */ /* 0x000fe20000000000 */
[----:B------:R-:W-:Y:S02]  /*0710*/  LOP3.LUT P0, RZ, R3, 0x7, RZ, 0xc0, !PT ;  /* 0x0000000703ff7812 */ /* 0x000fe4000780c0ff */
[----:B------:R-:W-:Y:S01]  /*0720*/  LOP3.LUT R152, R2, 0xc, R5, 0x78, !PT ;  /* 0x0000000c02987812 */ /* 0x000fe200078e7805 */
[----:B------:R-:W-:-:S03]  /*0730*/  UIADD3 UR12, -UR12, URZ, URZ ;  /* 0x0000003f0c0c7290 */ /* 0x000fc6000fffe13f */
[C---:B------:R-:W-:Y:S02]  /*0740*/  ISETP.LT.U32.AND P0, PT, R152.reuse, 0x2, !P0 ;  /* 0x000000029800780c */ /* 0x040fe40004701070 */
[----:B------:R-:W-:Y:S01]  /*0750*/  @P3 LEA.HI R0, R152, R152, RZ, 0x1 ;  /* 0x0000009898003211 */ /* 0x000fe200078f08ff */
[----:B------:R-:W0:Y:S02]  /*0760*/  FENCE.VIEW.ASYNC.S ;  /* 0x00000000000073c6 */ /* 0x000e240000000000 */
[----:B0-----:R-:W0:Y:S01]  /*0770*/  @!UP0 SYNCS.EXCH.64 URZ, [UR6+0x50], UR4 ;  /* 0x00005004063f85b2 */ /* 0x001e220008000100 */
[----:B------:R-:W-:Y:S02]  /*0780*/  @P3 SHF.R.S32.HI R0, RZ, 0x1, R0 ;  /* 0x00000001ff003819 */ /* 0x000fe40000011400 */
[----:B-1----:R-:W-:Y:S01]  /*0790*/  ISETP.EQ.U32.AND P2, PT, R4, 0x1, PT ;  /* 0x000000010400780c */ /* 0x002fe20003f42070 */
[----:B------:R1:W0:Y:S01]  /*07a0*/  @!UP1 SYNCS.EXCH.64 URZ, [UR6+0x58], UR4 ;  /* 0x00005804063f95b2 */ /* 0x0002220008000100 */
[----:B------:R-:W-:Y:S01]  /*07b0*/  NOP ;  /* 0x0000000000007918 */ /* 0x000fe20000000000 */
[----:B-1----:R-:W-:-:S06]  /*07c0*/  UIMAD UR4, UR11, UR12, UR10 ;  /* 0x0000000c0b0472a4 */ /* 0x002fcc000f8e020a */
[----:B------:R-:W-:Y:S02]  /*07d0*/  @P3 ISETP.NE.AND P4, PT, R0, UR4, PT ;  /* 0x0000000400003c0c */ /* 0x000fe4000bf85270 */
[----:B------:R-:W-:Y:S02]  /*07e0*/  SEL R0, RZ, 0x1, !P0 ;  /* 0x00000001ff007807 */ /* 0x000fe40004000000 */
[----:B------:R-:W-:-:S04]  /*07f0*/  @P3 SEL R17, RZ, 0x1, P4 ;  /* 0x00000001ff113807 */ /* 0x000fc80002000000 */
[----:B------:R-:W-:Y:S01]  /*0800*/  LOP3.LUT R17, R17, R0, RZ, 0xc0, !PT ;  /* 0x0000000011117212 */ /* 0x000fe200078ec0ff */
[----:B------:R-:W-:Y:S06]  /*0810*/  @!P2 BRA `(.L_x_3) ;  /* 0x000000000008a947 */ /* 0x000fec0003800000 */
[----:B0-234-:R-:W-:Y:S01]  /*0820*/  UCGABAR_ARV ;  /* 0x00000000000079c7 */ /* 0x01dfe20008000000 */
[----:B------:R-:W-:Y:S05]  /*0830*/  BRA `(.L_x_4) ;  /* 0x0000000000047947 */ /* 0x000fea0003800000 */
.L_x_3:
[----:B0-234-:R-:W-:Y:S01]  /*0840*/  NOP ;  /* 0x0000000000007918 */ /* 0x01dfe20000000000 */
.L_x_4:
[----:B------:R-:W-:Y:S01]  /*0850*/  ULDC UR4, c[0x0][0x65c] ;  /* 0x0001970000047ab9 */ /* 0x000fe20000000800 */
[----:B------:R-:W-:Y:S01]  /*0860*/  UMOV UR5, URZ ;  /* 0x0000003f00057c82 */ /* 0x000fe20008000000 */
[----:B------:R-:W-:-:S03]  /*0870*/  UISETP.NE.AND UP0, UPT, UR4, 0x1, UPT ;  /* 0x000000010400788c */ /* 0x000fc6000bf05270 */
[----:B------:R-:W-:Y:S01]  /*0880*/  UMOV UR4, UR13 ;  /* 0x0000000d00047c82 */ /* 0x000fe20008000000 */
[----:B------:R-:W-:Y:S02]  /*0890*/  UP2UR UR45, UPR, URZ, 0x1 ;  /* 0x000000013f2d7883 */ /* 0x000fe40008000000 */
[----:B------:R-:W-:Y:S02]  /*08a0*/  PLOP3.LUT P0, PT, PT, PT, UP0, 0x80, 0x0 ;  /* 0x000000000000781c */ /* 0x000fe40003f0f008 */
[----:B------:R-:W-:Y:S02]  /*08b0*/  PLOP3.LUT P3, PT, PT, PT, UP0, 0x80, 0x0 ;  /* 0x000000000000781c */ /* 0x000fe40003f6f008 */
[----:B------:R-:W-:Y:S01]  /*08c0*/  PLOP3.LUT P5, PT, PT, PT, UP0, 0x80, 0x0 ;  /* 0x000000000000781c */ /* 0x000fe20003faf008 */
[----:B------:R-:W-:Y:S01]  /*08d0*/  @UP0 ULDC UR14, c[0x0][0x10] ;  /* 0x00000400000e0ab9 */ /* 0x000fe20000000800 */
[----:B------:R-:W-:Y:S01]  /*08e0*/  @UP0 UMOV UR6, UR10 ;  /* 0x0000000a00060c82 */ /* 0x000fe20008000000 */
[----:B------:R-:W-:Y:S01]  /*08f0*/  @UP0 UMOV UR7, URZ ;  /* 0x0000003f00070c82 */ /* 0x000fe20008000000 */
[----:B------:R-:W-:Y:S01]  /*0900*/  PLOP3.LUT P4, PT, PT, PT, UP0, 0x80, 0x0 ;  /* 0x000000000000781c */ /* 0x000fe20003f8f008 */
[----:B------:R-:W-:-:S03]  /*0910*/  @UP0 UIMAD.WIDE.U32 UR14, UR13, UR14, UR6 ;  /* 0x0000000e0d0e02a5 */ /* 0x000fc6000f8e0006 */
[----:B------:R-:W-:Y:S01]  /*0920*/  @!UP0 ULDC UR7, c[0x0][0xc] ;  /* 0x0000030000078ab9 */ /* 0x000fe20000000800 */
[----:B------:R-:W-:Y:S01]  /*0930*/  @UP0 UMOV UR6, URZ ;  /* 0x0000003f00060c82 */ /* 0x000fe20008000000 */
[----:B------:R-:W-:Y:S01]  /*0940*/  @!UP0 UIMAD.WIDE.U32 UR4, UR10, UR7, UR4 ;  /* 0x000000070a0482a5 */ /* 0x000fe2000f8e0004 */
[----:B------:R-:W-:Y:S01]  /*0950*/  IMAD.U32 R2, RZ, RZ, UR14 ;  /* 0x0000000eff027e24 */ /* 0x000fe2000f8e00ff */
[----:B------:R-:W-:Y:S02]  /*0960*/  @UP0 UIADD3 UR6, UR15, UR6, URZ ;  /* 0x000000060f060290 */ /* 0x000fe4000fffe03f */
[----:B------:R-:W-:Y:S02]  /*0970*/  IMAD.U32 R3, RZ, RZ, UR15 ;  /* 0x0000000fff037e24 */ /* 0x000fe4000f8e00ff */
[----:B------:R-:W-:Y:S01]  /*0980*/  @P0 IMAD.MOV.U32 R7, RZ, RZ, R2 ;  /* 0x000000ffff070224 */ /* 0x000fe200078e0002 */
[----:B------:R-:W-:Y:S01]  /*0990*/  MOV R5, UR5 ;  /* 0x0000000500057c02 */ /* 0x000fe20008000f00 */
[----:B------:R-:W-:Y:S01]  /*09a0*/  IMAD.U32 R2, RZ, RZ, UR4 ;  /* 0x00000004ff027e24 */ /* 0x000fe2000f8e00ff */
[----:B------:R-:W-:Y:S01]  /*09b0*/  @P3 MOV R6, UR6 ;  /* 0x0000000600063c02 */ /* 0x000fe20008000f00 */
[----:B------:R-:W-:-:S02]  /*09c0*/  IMAD.U32 R3, RZ, RZ, UR5 ;  /* 0x00000005ff037e24 */ /* 0x000fc4000f8e00ff */
[----:B------:R-:W-:Y:S02]  /*09d0*/  @!P5 IMAD.MOV.U32 R6, RZ, RZ, R5 ;  /* 0x000000ffff06d224 */ /* 0x000fe400078e0005 */
[----:B------:R-:W-:Y:S02]  /*09e0*/  @!P4 IMAD.MOV.U32 R7, RZ, RZ, R2 ;  /* 0x000000ffff07c224 */ /* 0x000fe400078e0002 */
[----:B------:R-:W-:Y:S01]  /*09f0*/  IMAD.U32 R4, RZ, RZ, UR4 ;  /* 0x00000004ff047e24 */ /* 0x000fe2000f8e00ff */
[----:B------:R0:W-:Y:S04]  /*0a00*/  STL [R1+0x200], R6 ;  /* 0x0002000601007387 */ /* 0x0001e80000100800 */
[----:B------:R0:W-:Y:S01]  /*0a10*/  STL [R1+0x204], R7 ;  /* 0x0002040701007387 */ /* 0x0001e20000100800 */
[----:B------:R-:W-:Y:S05]  /*0a20*/  @!P2 BRA `(.L_x_5) ;  /* 0x00000000000ca947 */ /* 0x000fea0003800000 */
[----:B------:R-:W-:Y:S01]  /*0a30*/  UCGABAR_WAIT ;  /* 0x0000000000007dc7 */ /* 0x000fe20008000000 */
[----:B------:R-:W-:Y:S01]  /*0a40*/  CCTL.IVALL ;  /* 0x00000000ff00798f */ /* 0x000fe20002000000 */
[----:B------:R-:W-:Y:S05]  /*0a50*/  BRA `(.L_x_6) ;  /* 0x0000000000047947 */ /* 0x000fea0003800000 */
.L_x_5:
[----:B------:R-:W-:Y:S06]  /*0a60*/  BAR.SYNC.DEFER_BLOCKING 0x0 ;  /* 0x0000000000007b1d */ /* 0x000fec0000010000 */
.L_x_6:
[----:B------:R-:W-:Y:S05]  /*0a70*/  @!P1 BRA `(.L_x_7) ;  /* 0x00000198000c9947 */ /* 0x000fea0003800000 */
[----:B------:R-:W-:-:S06]  /*0a80*/  UISETP.GT.U32.AND UP0, UPT, UR16, 0x1, UPT ;  /* 0x000000011000788c */ /* 0x000fcc000bf04070 */
[----:B------:R-:W-:-:S13]  /*0a90*/  PLOP3.LUT P0, PT, PT, PT, UP0, 0x80, 0x0 ;  /* 0x000000000000781c */ /* 0x000fda0003f0f008 */
[----:B------:R-:W-:Y:S05]  /*0aa0*/  @P0 EXIT ;  /* 0x000000000000094d */ /* 0x000fea0003800000 */
[----:B------:R-:W-:Y:S01]  /*0ab0*/  ULDC.64 UR4, c[0x0][0x650] ;  /* 0x0001940000047ab9 */ /* 0x000fe20000000a00 */
[----:B------:R-:W-:Y:S01]  /*0ac0*/  UMOV UR41, 0xffffffff ;  /* 0xffffffff00297882 */ /* 0x000fe20000000000 */
[----:B------:R-:W-:Y:S01]  /*0ad0*/  ISETP.GE.U32.AND P0, PT, R7, UR4, PT ;  /* 0x0000000407007c0c */ /* 0x000fe2000bf06070 */
[----:B------:R-:W-:Y:S01]  /*0ae0*/  UMOV UR42, 0xffffffff ;  /* 0xffffffff002a7882 */ /* 0x000fe20000000000 */
[----:B------:R-:W-:Y:S01]  /*0af0*/  UMOV UR43, 0xffffffff ;  /* 0xffffffff002b7882 */ /* 0x000fe20000000000 */
[----:B------:R-:W-:Y:S02]  /*0b00*/  PRMT R0, RZ, 0x7610, R0 ;  /* 0x00007610ff007816 */ /* 0x000fe40000000000 */
[----:B------:R-:W-:-:S13]  /*0b10*/  ISETP.GE.U32.AND.EX P0, PT, R6, UR5, PT, P0 ;  /* 0x0000000506007c0c */ /* 0x000fda000bf06100 */
[----:B------:R-:W-:Y:S05]  /*0b20*/  @P0 BRA `(.L_x_8) ;  /* 0x0000000400480947 */ /* 0x000fea0003800000 */
[----:B------:R-:W-:Y:S01]  /*0b30*/  ULDC.64 UR16, c[0x0][0x628] ;  /* 0x00018a0000107ab9 */ /* 0x000fe20000000a00 */
[C---:B------:R-:W-:Y:S01]  /*0b40*/  R2UR UR19, R7.reuse ;  /* 0x00000000071372ca */ /* 0x040fe200000e0000 */
[----:B------:R-:W-:Y:S01]  /*0b50*/  ULDC UR18, c[0x0][0x630] ;  /* 0x00018c0000127ab9 */ /* 0x000fe20000000800 */
[----:B------:R-:W-:Y:S02]  /*0b60*/  ISETP.NE.U32.AND P0, PT, RZ, UR16, PT ;  /* 0x00000010ff007c0c */ /* 0x000fe4000bf05070 */
[----:B------:R-:W-:Y:S02]  /*0b70*/  R2UR UR4, R7 ;  /* 0x00000000070472ca */ /* 0x000fe400000e0000 */
[----:B------:R-:W-:Y:S02]  /*0b80*/  ISETP.NE.AND.EX P0, PT, RZ, UR17, PT, P0 ;  /* 0x00000011ff007c0c */ /* 0x000fe4000bf05300 */
[----:B------:R-:W-:-:S11]  /*0b90*/  R2UR UR5, R6 ;  /* 0x00000000060572ca */ /* 0x000fd600000e0000 */
[----:B------:R-:W-:Y:S05]  /*0ba0*/  @!P0 BRA `(.L_x_9) ;  /* 0x0000000000308947 */ /* 0x000fea0003800000 */
[----:B------:R-:W-:Y:S01]  /*0bb0*/  R2UR UR4, R7 ;  /* 0x00000000070472ca */ /* 0x000fe200000e0000 */
[----:B------:R-:W-:Y:S01]  /*0bc0*/  ULDC UR9, c[0x0][0x634] ;  /* 0x00018d0000097ab9 */ /* 0x000fe20000000800 */
[----:B------:R-:W-:-:S11]  /*0bd0*/  R2UR UR13, R6 ;  /* 0x00000000060d72ca */ /* 0x000fd600000e0000 */
[----:B------:R-:W-:-:S04]  /*0be0*/  UIADD3 UR9, UP0, UR4, UR9, URZ ;  /* 0x0000000904097290 */ /* 0x000fc8000ff1e03f */
[----:B------:R-:W-:-:S04]  /*0bf0*/  UIADD3.X UR13, URZ, UR13, URZ, UP0, !UPT ;  /* 0x0000000d3f0d7290 */ /* 0x000fc800087fe43f */
[----:B------:R-:W-:-:S04]  /*0c00*/  UIMAD.WIDE.U32 UR4, UR13, UR16, URZ ;  /* 0x000000100d0472a5 */ /* 0x000fc8000f8e003f */
[----:B------:R-:W-:Y:S02]  /*0c10*/  UIMAD.WIDE.U32 UR6, UP0, UR9, UR17, UR4 ;  /* 0x00000011090672a5 */ /* 0x000fe4000f800004 */
[----:B------:R-:W-:Y:S02]  /*0c20*/  UIMAD.WIDE.U32 UR4, UR9, UR16, URZ ;  /* 0x00000010090472a5 */ /* 0x000fe4000f8e003f */
[----:B------:R-:W-:Y:S02]  /*0c30*/  UIADD3.X UR15, URZ, URZ, URZ, UP0, !UPT ;  /* 0x0000003f3f0f7290 */ /* 0x000fe400087fe43f */
[----:B------:R-:W-:Y:S01]  /*0c40*/  UIADD3 URZ, UP0, UR5, UR6, URZ ;  /* 0x00000006053f7290 */ /* 0x000fe2000ff1e03f */
[----:B------:R-:W-:-:S03]  /*0c50*/  UMOV UR14, UR7 ;  /* 0x00000007000e7c82 */ /* 0x000fc60008000000 */
[----:B------:R-:W-:-:S12]  /*0c60*/  UIMAD.WIDE.U32.X UR4, UR13, UR17, UR14, UP0 ;  /* 0x000000110d0472a5 */ /* 0x000fd800080e040e */
.L_x_9:
[----:B------:R-:W-:Y:S01]  /*0c70*/  USHF.R.U64 UR43, UR4, UR18, UR5 ;  /* 0x00000012042b7299 */ /* 0x000fe20008001205 */
[----:B------:R-:W-:Y:S01]  /*0c80*/  R2UR UR7, R6 ;  /* 0x00000000060772ca */ /* 0x000fe200000e0000 */
[----:B------:R-:W-:Y:S02]  /*0c90*/  USHF.R.U32.HI UR4, URZ, UR18, UR5 ;  /* 0x000000123f047299 */ /* 0x000fe40008011605 */
[----:B------:R-:W-:Y:S01]  /*0ca0*/  UIADD3 UR5, UP0, URZ, -UR43, URZ ;  /* 0x8000002b3f057290 */ /* 0x000fe2000ff1e03f */
[----:B------:R-:W-:Y:S01]  /*0cb0*/  ULDC.64 UR14, c[0x0][0x620] ;  /* 0x00018800000e7ab9 */ /* 0x000fe20000000a00 */
[----:B------:R-:W-:Y:S02]  /*0cc0*/  UMOV UR6, UR19 ;  /* 0x0000001300067c82 */ /* 0x000fe40008000000 */
[----:B------:R-:W-:Y:S01]  /*0cd0*/  UIADD3.X UR4, URZ, ~UR4, URZ, UP0, !UPT ;  /* 0x800000043f047290 */ /* 0x000fe200087fe43f */
[----:B------:R-:W-:Y:S01]  /*0ce0*/  ULDC UR9, c[0x0][0x618] ;  /* 0x0001860000097ab9 */ /* 0x000fe20000000800 */
[----:B------:R-:W-:-:S02]  /*0cf0*/  UIMAD UR12, UR11, UR12, UR10 ;  /* 0x0000000c0b0c72a4 */ /* 0x000fc4000f8e020a */
[----:B------:R-:W-:Y:S02]  /*0d00*/  UIMAD UR4, UR4, UR14, URZ ;  /* 0x0000000e040472a4 */ /* 0x000fe4000f8e023f */
[----:B------:R-:W-:Y:S02]  /*0d10*/  UIMAD.WIDE.U32 UR6, UR5, UR14, UR6 ;  /* 0x0000000e050672a5 */ /* 0x000fe4000f8e0006 */
[----:B------:R-:W-:Y:S01]  /*0d20*/  UIMAD UR4, UR5, UR15, UR4 ;  /* 0x0000000f050472a4 */ /* 0x000fe2000f8e0204 */
[----:B------:R-:W-:Y:S01]  /*0d30*/  ULDC UR10, c[0x0][0x608] ;  /* 0x00018200000a7ab9 */ /* 0x000fe20000000800 */
[----:B------:R-:W-:Y:S02]  /*0d40*/  ULDC UR18, c[0x0][0x658] ;  /* 0x0001960000127ab9 */ /* 0x000fe40000000800 */
[----:B------:R-:W-:Y:S01]  /*0d50*/  UIADD3 UR7, UR7, UR4, URZ ;  /* 0x0000000407077290 */ /* 0x000fe2000fffe03f */
[----:B------:R-:W-:Y:S02]  /*0d60*/  UMOV UR11, 0xffffffff ;  /* 0xffffffff000b7882 */ /* 0x000fe40000000000 */
[----:B------:R-:W-:Y:S01]  /*0d70*/  ULDC.64 UR4, c[0x0][0x640] ;  /* 0x0001900000047ab9 */ /* 0x000fe20000000a00 */
[----:B------:R-:W-:Y:S01]  /*0d80*/  USHF.R.U64 UR16, UR6, UR9, UR7 ;  /* 0x0000000906107299 */ /* 0x000fe20008001207 */
[----:B------:R-:W-:Y:S01]  /*0d90*/  ISETP.NE.U32.AND P0, PT, RZ, UR4, PT ;  /* 0x00000004ff007c0c */ /* 0x000fe2000bf05070 */
[----:B------:R-:W-:-:S02]  /*0da0*/  USHF.R.U32.HI UR7, URZ, UR9, UR7 ;  /* 0x000000093f077299 */ /* 0x000fc40008011607 */
[----:B------:R-:W-:Y:S01]  /*0db0*/  USHF.L.U32 UR6, UR11, UR18, URZ ;  /* 0x000000120b067299 */ /* 0x000fe2000800063f */
[----:B------:R-:W-:Y:S01]  /*0dc0*/  ISETP.NE.AND.EX P0, PT, RZ, UR5, PT, P0 ;  /* 0x00000005ff007c0c */ /* 0x000fe2000bf05300 */
[----:B------:R-:W-:Y:S02]  /*0dd0*/  USHF.R.U64 UR22, UR16, UR10, UR7 ;  /* 0x0000000a10167299 */ /* 0x000fe40008001207 */
[----:B------:R-:W-:Y:S02]  /*0de0*/  USHF.R.U32.HI UR7, URZ, UR10, UR7 ;  /* 0x0000000a3f077299 */ /* 0x000fe40008011607 */
[----:B------:R-:W-:Y:S02]  /*0df0*/  UISETP.NE.AND UP1, UPT, UR45, URZ, UPT ;  /* 0x0000003f2d00728c */ /* 0x000fe4000bf25270 */
[----:B------:R-:W-:Y:S01]  /*0e00*/  USHF.R.U64 UR23, UR22, UR18, UR7 ;  /* 0x0000001216177299 */ /* 0x000fe20008001207 */
[----:B------:R-:W-:Y:S01]  /*0e10*/  ULDC UR17, c[0x0][0x600] ;  /* 0x0001800000117ab9 */ /* 0x000fe20000000800 */
[----:B------:R-:W-:-:S02]  /*0e20*/  ULOP3.LUT UR13, URZ, UR6, URZ, 0x33, !UPT ;  /* 0x000000063f0d7292 */ /* 0x000fc4000f8e333f */
[----:B------:R-:W-:Y:S02]  /*0e30*/  UIADD3 UR15, UR17, -0x1, URZ ;  /* 0xffffffff110f7890 */ /* 0x000fe4000fffe03f */
[----:B------:R-:W-:Y:S02]  /*0e40*/  USEL UR12, UR8, UR12, !UP1 ;  /* 0x0000000c080c7287 */ /* 0x000fe4000c800000 */
[----:B------:R-:W-:Y:S01]  /*0e50*/  USHF.R.U32.HI UR7, URZ, UR18, UR7 ;  /* 0x000000123f077299 */ /* 0x000fe20008011607 */
[----:B------:R-:W-:Y:S01]  /*0e60*/  ULDC UR19, c[0x0][0x648] ;  /* 0x0001920000137ab9 */ /* 0x000fe20000000800 */
[----:B------:R-:W-:Y:S01]  /*0e70*/  ULDC UR20, c[0x0][0x638] ;  /* 0x00018e0000147ab9 */ /* 0x000fe20000000800 */
[----:B------:R-:W-:Y:S01]  /*0e80*/  UMOV UR21, 0x1 ;  /* 0x0000000100157882 */ /* 0x000fe20000000000 */
[----:B------:R-:W-:Y:S01]  /*0e90*/  UMOV UR6, UR23 ;  /* 0x0000001700067c82 */ /* 0x000fe20008000000 */
[----:B------:R-:W-:Y:S07]  /*0ea0*/  @!P0 BRA `(.L_x_10) ;  /* 0x0000000000308947 */ /* 0x000fee0003800000 */
[----:B------:R-:W-:Y:S02]  /*0eb0*/  ULDC UR10, c[0x0][0x64c] ;  /* 0x00019300000a7ab9 */ /* 0x000fe40000000800 */
        /* <DEDUP_REMOVED lines=8> */
[----:B------:R-:W-:-:S07]  /*0f40*/  UIMAD.WIDE.U32.X UR4, UR14, UR5, UR10, UP0 ;  /* 0x000000050e0472a5 */ /* 0x000fce00080e040a */
[----:B------:R-:W-:Y:S01]  /*0f50*/  UMOV UR6, UR4 ;  /* 0x0000000400067c82 */ /* 0x000fe20008000000 */
[----:B------:R-:W-:-:S05]  /*0f60*/  UMOV UR7, UR5 ;  /* 0x0000000500077c82 */ /* 0x000fca0008000000 */
.L_x_10:
[----:B------:R-:W-:Y:S01]  /*0f70*/  USHF.R.U64 UR5, UR6, UR19, UR7 ;  /* 0x0000001306057299 */ /* 0x000fe20008001207 */
[----:B------:R-:W-:Y:S01]  /*0f80*/  IMAD.MOV.U32 R0, RZ, RZ, 0x1 ;  /* 0x00000001ff007424 */ /* 0x000fe200078e00ff */
[----:B------:R-:W-:Y:S02]  /*0f90*/  USHF.L.U32 UR4, UR21, UR18, URZ ;  /* 0x0000001215047299 */ /* 0x000fe4000800063f */
[----:B------:R-:W-:Y:S02]  /*0fa0*/  ULOP3.LUT UR13, UR22, UR13, URZ, 0xc0, !UPT ;  /* 0x0000000d160d7292 */ /* 0x000fe4000f8ec03f */
[----:B------:R-:W-:Y:S02]  /*0fb0*/  UIADD3 UR6, -UR5, URZ, URZ ;  /* 0x0000003f05067290 */ /* 0x000fe4000fffe13f */
[----:B------:R-:W-:Y:S02]  /*0fc0*/  UIMAD UR13, UR4, UR5, UR13 ;  /* 0x00000005040d72a4 */ /* 0x000fe4000f8e020d */
[----:B------:R-:W-:-:S02]  /*0fd0*/  ULOP3.LUT UR15, UR16, UR15, URZ, 0xc0, !UPT ;  /* 0x0000000f100f7292 */ /* 0x000fc4000f8ec03f */
[----:B------:R-:W-:Y:S01]  /*0fe0*/  UIMAD UR4, UR6, UR20, UR23 ;  /* 0x00000014060472a4 */ /* 0x000fe2000f8e0217 */
[----:B------:R-:W-:Y:S01]  /*0ff0*/  ULDC UR5, c[0x0][0x610] ;  /* 0x0001840000057ab9 */ /* 0x000fe20000000800 */
[----:B------:R-:W-:Y:S02]  /*1000*/  UISETP.NE.AND UP0, UPT, UR45, URZ, UPT ;  /* 0x0000003f2d00728c */ /* 0x000fe4000bf05270 */
[----:B------:R-:W-:Y:S02]  /*1010*/  UIMAD UR12, UR13, UR5, UR12 ;  /* 0x000000050d0c72a4 */ /* 0x000fe4000f8e020c */
[----:B------:R-:W-:-:S04]  /*1020*/  UIMAD UR4, UR4, UR17, UR15 ;  /* 0x00000011040472a4 */ /* 0x000fc8000f8e020f */
[----:B------:R-:W-:Y:S02]  /*1030*/  USEL UR42, UR4, UR12, !UP0 ;  /* 0x0000000c042a7287 */ /* 0x000fe4000c000000 */
[----:B------:R-:W-:-:S12]  /*1040*/  USEL UR41, UR12, UR4, !UP0 ;  /* 0x000000040c297287 */ /* 0x000fd8000c000000 */
.L_x_8:
[----:B------:R-:W-:-:S08]  /*1050*/  NOP ;  /* 0x0000000000007918 */ /* 0x000fd00000000000 */
[----:B------:R-:W1:Y:S02]  /*1060*/  USETMAXREG.TRY_ALLOC.CTAPOOL UP0, 0xf0 ;  /* 0x000000f0000079c8 */ /* 0x000e640008000600 */
[----:B-1----:R-:W-:-:S13]  /*1070*/  PLOP3.LUT P0, PT, PT, PT, UP0, 0x80, 0x0 ;  /* 0x000000000000781c */ /* 0x002fda0003f0f008 */
[----:B------:R-:W-:Y:S05]  /*1080*/  @!P0 BRA `(.L_x_8) ;  /* 0xfffffffc00f08947 */ /* 0x000fea000383ffff */
[----:B------:R-:W-:Y:S01]  /*1090*/  ULDC.64 UR4, c[0x0][0x598] ;  /* 0x0001660000047ab9 */ /* 0x000fe20000000a00 */
[----:B------:R-:W-:Y:S01]  /*10a0*/  ULDC.64 UR36, c[0x0][0x208] ;  /* 0x0000820000247ab9 */ /* 0x000fe20000000a00 */
[----:B------:R-:W-:-:S04]  /*10b0*/  ISETP.NE.U32.AND P0, PT, RZ, UR4, PT ;  /* 0x00000004ff007c0c */ /* 0x000fc8000bf05070 */
[----:B------:R-:W-:-:S13]  /*10c0*/  ISETP.NE.AND.EX P0, PT, RZ, UR5, PT, P0 ;  /* 0x00000005ff007c0c */ /* 0x000fda000bf05300 */
[----:B------:R-:W-:Y:S05]  /*10d0*/  @!P0 BRA `(.L_x_11) ;  /* 0x00000000001c8947 */ /* 0x000fea0003800000 */
[----:B------:R-:W1:Y:S02]  /*10e0*/  LDC.64 R2, c[0x0][0x598] ;  /* 0x00016600ff027b82 */ /* 0x000e640000000a00 */
[----:B-1----:R-:W2:Y:S02]  /*10f0*/  LDG.E.64 R2, desc[UR36][R2.64] ;  /* 0x0000002402027981 */ /* 0x002ea4000c1e1b00 */
[----:B--2---:R-:W-:-:S04]  /*1100*/  ISETP.NE.U32.AND P0, PT, R2, RZ, PT ;  /* 0x000000ff0200720c */ /* 0x004fc80003f05070 */
[----:B------:R-:W-:-:S13]  /*1110*/  ISETP.NE.AND.EX P0, PT, R3, RZ, PT, P0 ;  /* 0x000000ff0300720c */ /* 0x000fda0003f05300 */
[----:B------:R-:W-:Y:S05]  /*1120*/  @!P0 BRA `(.L_x_11) ;  /* 0x0000000000088947 */ /* 0x000fea0003800000 */
[----:B------:R1:W5:Y:S01]  /*1130*/  LD.E R2, desc[UR36][R2.64] ;  /* 0x0000002402027980 */ /* 0x000362000c101900 */
[----:B------:R-:W-:Y:S05]  /*1140*/  BRA `(.L_x_12) ;  /* 0x0000000000247947 */ /* 0x000fea0003800000 */
.L_x_11:
[----:B------:R-:W-:Y:S02]  /*1150*/  ULDC.64 UR4, c[0x0][0x588] ;  /* 0x0001620000047ab9 */ /* 0x000fe40000000a00 */
[----:B------:R-:W-:-:S04]  /*1160*/  ISETP.NE.U32.AND P0, PT, RZ, UR4, PT ;  /* 0x00000004ff007c0c */ /* 0x000fc8000bf05070 */
[----:B------:R-:W-:-:S13]  /*1170*/  ISETP.NE.AND.EX P0, PT, RZ, UR5, PT, P0 ;  /* 0x00000005ff007c0c */ /* 0x000fda000bf05300 */
[----:B------:R-:W-:Y:S05]  /*1180*/  @!P0 BRA `(.L_x_13) ;  /* 0x00000000000c8947 */ /* 0x000fea0003800000 */
[----:B------:R-:W1:Y:S02]  /*1190*/  LDC.64 R2, c[0x0][0x588] ;  /* 0x00016200ff027b82 */ /* 0x000e640000000a00 */
[----:B-1----:R2:W5:Y:S01]  /*11a0*/  LDG.E R2, desc[UR36][R2.64] ;  /* 0x0000002402027981 */ /* 0x002562000c1e1900 */
[----:B------:R-:W-:Y:S05]  /*11b0*/  BRA `(.L_x_12) ;  /* 0x0000000000087947 */ /* 0x000fea0003800000 */
.L_x_13:
[----:B------:R-:W-:Y:S02]  /*11c0*/  ULDC UR4, c[0x0][0x580] ;  /* 0x0001600000047ab9 */ /* 0x000fe40000000800 */
[----:B------:R-:W-:-:S07]  /*11d0*/  MOV R2, UR4 ;  /* 0x0000000400027c02 */ /* 0x000fce0008000f00 */
.L_x_12:
[----:B------:R-:W-:Y:S02]  /*11e0*/  ULDC.64 UR4, c[0x0][0x5a0] ;  /* 0x0001680000047ab9 */ /* 0x000fe40000000a00 */
[----:B------:R-:W-:-:S04]  /*11f0*/  ISETP.NE.U32.AND P0, PT, RZ, UR4, PT ;  /* 0x00000004ff007c0c */ /* 0x000fc8000bf05070 */
[----:B------:R-:W-:-:S13]  /*1200*/  ISETP.NE.AND.EX P0, PT, RZ, UR5, PT, P0 ;  /* 0x00000005ff007c0c */ /* 0x000fda000bf05300 */
[----:B------:R-:W-:Y:S05]  /*1210*/  @!P0 BRA `(.L_x_14) ;  /* 0x00000000001c8947 */ /* 0x000fea0003800000 */
[----:B------:R-:W3:Y:S02]  /*1220*/  LDC.64 R4, c[0x0][0x5a0] ;  /* 0x00016800ff047b82 */ /* 0x000ee40000000a00 */
[----:B---3--:R-:W3:Y:S02]  /*1230*/  LDG.E.64 R4, desc[UR36][R4.64] ;  /* 0x0000002404047981 */ /* 0x008ee4000c1e1b00 */
[----:B---3--:R-:W-:-:S04]  /*1240*/  ISETP.NE.U32.AND P0, PT, R4, RZ, PT ;  /* 0x000000ff0400720c */ /* 0x008fc80003f05070 */
[----:B------:R-:W-:-:S13]  /*1250*/  ISETP.NE.AND.EX P0, PT, R5, RZ, PT, P0 ;  /* 0x000000ff0500720c */ /* 0x000fda0003f05300 */
[----:B------:R-:W-:Y:S05]  /*1260*/  @!P0 BRA `(.L_x_14) ;  /* 0x0000000000088947 */ /* 0x000fea0003800000 */
[----:B------:R3:W5:Y:S01]  /*1270*/  LD.E R16, desc[UR36][R4.64] ;  /* 0x0000002404107980 */ /* 0x000762000c101900 */
[----:B------:R-:W-:Y:S05]  /*1280*/  BRA `(.L_x_15) ;  /* 0x0000000000247947 */ /* 0x000fea0003800000 */
.L_x_14:
[----:B------:R-:W-:Y:S02]  /*1290*/  ULDC.64 UR4, c[0x0][0x590] ;  /* 0x0001640000047ab9 */ /* 0x000fe40000000a00 */
[----:B------:R-:W-:-:S04]  /*12a0*/  ISETP.NE.U32.AND P0, PT, RZ, UR4, PT ;  /* 0x00000004ff007c0c */ /* 0x000fc8000bf05070 */
[----:B------:R-:W-:-:S13]  /*12b0*/  ISETP.NE.AND.EX P0, PT, RZ, UR5, PT, P0 ;  /* 0x00000005ff007c0c */ /* 0x000fda000bf05300 */
[----:B------:R-:W-:Y:S05]  /*12c0*/  @!P0 BRA `(.L_x_16) ;  /* 0x00000000000c8947 */ /* 0x000fea0003800000 */
[----:B------:R-:W3:Y:S02]  /*12d0*/  LDC.64 R4, c[0x0][0x590] ;  /* 0x00016400ff047b82 */ /* 0x000ee40000000a00 */
[----:B---3--:R4:W5:Y:S01]  /*12e0*/  LDG.E R16, desc[UR36][R4.64] ;  /* 0x0000002404107981 */ /* 0x008962000c1e1900 */
[----:B------:R-:W-:Y:S05]  /*12f0*/  BRA `(.L_x_15) ;  /* 0x0000000000087947 */ /* 0x000fea0003800000 */
.L_x_16:
[----:B------:R-:W-:Y:S02]  /*1300*/  ULDC UR4, c[0x0][0x584] ;  /* 0x0001610000047ab9 */ /* 0x000fe40000000800 */
[----:B------:R-:W-:-:S07]  /*1310*/  IMAD.U32 R16, RZ, RZ, UR4 ;  /* 0x00000004ff107e24 */ /* 0x000fce000f8e00ff */
.L_x_15:
[----:B------:R-:W-:-:S13]  /*1320*/  LOP3.LUT P0, RZ, R0, 0xff, RZ, 0xc0, !PT ;  /* 0x000000ff00ff7812 */ /* 0x000fda000780c0ff */
[----:B------:R-:W-:Y:S05]  /*1330*/  @!P0 EXIT ;  /* 0x000000000000894d */ /* 0x000fea0003800000 */
[----:B------:R-:W-:Y:S01]  /*1340*/  ULDC UR4, c[0x0][0x28c] ;  /* 0x0000a30000047ab9 */ /* 0x000fe20000000800 */
[----:B------:R-:W-:Y:S01]  /*1350*/  UMOV UR38, URZ ;  /* 0x0000003f00267c82 */ /* 0x000fe20008000000 */
[----:B------:R-:W-:Y:S01]  /*1360*/  UIADD3 UR4, UR4, 0x3f, URZ ;  /* 0x0000003f04047890 */ /* 0x000fe2000fffe03f */
[----:B------:R-:W-:-:S03]  /*1370*/  UMOV UR39, URZ ;  /* 0x0000003f00277c82 */ /* 0x000fc60008000000 */
[----:B------:R-:W-:-:S04]  /*1380*/  USHF.R.S32.HI UR5, URZ, 0x1f, UR4 ;  /* 0x0000001f3f057899 */ /* 0x000fc80008011404 */
[----:B------:R-:W-:-:S04]  /*1390*/  ULEA.HI UR5, UR5, UR4, URZ, 0x6 ;  /* 0x0000000405057291 */ /* 0x000fc8000f8f303f */
[----:B------:R-:W-:-:S12]  /*13a0*/  USHF.R.S32.HI UR44, URZ, 0x6, UR5 ;  /* 0x000000063f2c7899 */ /* 0x000fd80008011405 */
.L_x_544:
[----:B------:R-:W0:Y:S01]  /*13b0*/  S2R R0, SR_TID.X ;  /* 0x0000000000007919 */ /* 0x000e220000002100 */
[----:B-1----:R-:W1:Y:S01]  /*13c0*/  S2UR UR7, SR_CgaCtaId ;  /* 0x00000000000779c3 */ /* 0x002e620000008800 */
[----:B------:R-:W-:Y:S02]  /*13d0*/  UMOV UR6, 0x400 ;  /* 0x0000040000067882 */ /* 0x000fe40000000000 */
[----:B-1----:R-:W-:Y:S01]  /*13e0*/  ULEA UR6, UR7, UR6, 0x18 ;  /* 0x0000000607067291 */ /* 0x002fe2000f8ec03f */
[----:B0-----:R-:W-:-:S04]  /*13f0*/  LOP3.LUT R0, R0, 0x80, RZ, 0xc0, !PT ;  /* 0x0000008000007812 */ /* 0x001fc800078ec0ff */
[----:B------:R-:W-:-:S06]  /*1400*/  SHF.R.U32.HI R0, RZ, 0x7, R0 ;  /* 0x00000007ff007819 */ /* 0x000fcc0000011600 */
[----:B------:R-:W0:Y:S02]  /*1410*/  SHFL.IDX PT, R0, R0, RZ, 0x1f ;  /* 0x00001fff00007589 */ /* 0x000e2400000e0000 */
[----:B0-----:R-:W-:-:S13]  /*1420*/  R2UR UR4, R0 ;  /* 0x00000000000472ca */ /* 0x001fda00000e0000 */
[----:B------:R-:W-:-:S04]  /*1430*/  ULEA.HI UR5, UR4, UR4, URZ, 0x1 ;  /* 0x0000000404057291 */ /* 0x000fc8000f8f083f */
[----:B------:R-:W-:-:S04]  /*1440*/  ULOP3.LUT UR5, UR5, 0x7fffe, URZ, 0xc0, !UPT ;  /* 0x0007fffe05057892 */ /* 0x000fc8000f8ec03f */
[----:B------:R-:W-:-:S03]  /*1450*/  UIADD3 UR5, UR4, -UR5, URZ ;  /* 0x8000000504057290 */ /* 0x000fc6000fffe03f */
[----:B------:R-:W-:Y:S01]  /*1460*/  ULDC UR4, c[0x0][0x28c] ;  /* 0x0000a30000047ab9 */ /* 0x000fe20000000800 */
[----:B------:R-:W-:Y:S01]  /*1470*/  ULEA UR5, UR5, UR6, 0xd ;  /* 0x0000000605057291 */ /* 0x000fe2000f8e683f */
[----:B------:R-:W-:-:S03]  /*1480*/  ISETP.LT.AND P0, PT, RZ, UR4, PT ;  /* 0x00000004ff007c0c */ /* 0x000fc6000bf01270 */
[----:B------:R-:W-:-:S04]  /*1490*/  UIADD3 UR5, UR5, 0x100, URZ ;  /* 0x0000010005057890 */ /* 0x000fc8000fffe03f */
[----:B------:R-:W-:-:S04]  /*14a0*/  USHF.R.U32.HI UR5, URZ, 0x4, UR5 ;  /* 0x000000043f057899 */ /* 0x000fc80008011605 */
[----:B------:R-:W-:Y:S02]  /*14b0*/  ULOP3.LUT UR46, UR5, 0x3fff, URZ, 0xc0, !UPT ;  /* 0x00003fff052e7892 */ /* 0x000fe4000f8ec03f */
[----:B---3--:R-:W-:Y:S10]  /*14c0*/  @P0 BRA `(.L_x_17) ;  /* 0x0000000000400947 */ /* 0x008ff40003800000 */
[----:B------:R-:W-:Y:S01]  /*14d0*/  MOV R0, 0x0 ;  /* 0x0000000000007802 */ /* 0x000fe20000000f00 */
[----:B------:R-:W-:Y:S01]  /*14e0*/  ULDC.64 UR4, c[0x4][0x68] ;  /* 0x01001a0000047ab9 */ /* 0x000fe20000000a00 */
[----:B------:R-:W-:Y:S01]  /*14f0*/  ULDC.64 UR6, c[0x4][0x8] ;  /* 0x0100020000067ab9 */ /* 0x000fe20000000a00 */
[----:B---34-:R-:W-:Y:S01]  /*1500*/  IMAD.U32 R4, RZ, RZ, UR4 ;  /* 0x00000004ff047e24 */ /* 0x018fe2000f8e00ff */
[----:B------:R0:W1:Y:S01]  /*1510*/  LDC.64 R14, c[0x4][R0] ;  /* 0x01000000000e7b82 */ /* 0x0000620000000a00 */
[----:B------:R-:W-:Y:S01]  /*1520*/  IMAD.U32 R5, RZ, RZ, UR5 ;  /* 0x00000005ff057e24 */ /* 0x000fe2000f8e00ff */
[----:B------:R-:W-:Y:S01]  /*1530*/  ULDC.64 UR4, c[0x4][0x70] ;  /* 0x01001c0000047ab9 */ /* 0x000fe20000000a00 */
[----:B------:R-:W-:Y:S01]  /*1540*/  IMAD.U32 R10, RZ, RZ, UR6 ;  /* 0x00000006ff0a7e24 */ /* 0x000fe2000f8e00ff */
[----:B------:R-:W-:Y:S01]  /*1550*/  MOV R6, UR4 ;  /* 0x0000000400067c02 */ /* 0x000fe20008000f00 */
[----:B------:R-:W-:Y:S01]  /*1560*/  IMAD.U32 R7, RZ, RZ, UR5 ;  /* 0x00000005ff077e24 */ /* 0x000fe2000f8e00ff */
[----:B------:R-:W-:Y:S01]  /*1570*/  MOV R8, 0x1e1 ;  /* 0x000001e100087802 */ /* 0x000fe20000000f00 */
[----:B------:R-:W-:-:S02]  /*1580*/  IMAD.U32 R11, RZ, RZ, UR7 ;  /* 0x00000007ff0b7e24 */ /* 0x000fc4000f8e00ff */
[----:B------:R-:W-:Y:S02]  /*1590*/  IMAD.MOV.U32 R12, RZ, RZ, 0x1 ;  /* 0x00000001ff0c7424 */ /* 0x000fe400078e00ff */
[----:B0-----:R-:W-:-:S07]  /*15a0*/  IMAD.MOV.U32 R13, RZ, RZ, RZ ;  /* 0x000000ffff0d7224 */ /* 0x001fce00078e00ff */
[----:B------:R-:W-:-:S07]  /*15b0*/  LEPC R20, `(.L_x_17) ;  /* 0x000000001014794e */ /* 0x000fce0000000000 */
[----:B-12--5:R-:W-:Y:S05]  /*15c0*/  CALL.ABS.NOINC R14 ;  /* 0x000000000e007343 */ /* 0x026fea0003c00000 */
.L_x_17:
[----:B------:R-:W-:-:S06]  /*15d0*/  ULOP3.LUT UR4, UR40, 0x1, URZ, 0xfc, !UPT ;  /* 0x0000000128047892 */ /* 0x000fcc000f8efc3f */
[----:B------:R-:W-:-:S05]  /*15e0*/  IMAD.U32 R0, RZ, RZ, UR4 ;  /* 0x00000004ff007e24 */ /* 0x000fca000f8e00ff */
[----:B------:R-:W-:-:S13]  /*15f0*/  ISETP.NE.AND P0, PT, R0, 0x3, PT ;  /* 0x000000030000780c */ /* 0x000fda0003f05270 */
[----:B------:R-:W-:Y:S05]  /*1600*/  @!P0 BRA `(.L_x_18) ;  /* 0x0000000000048947 */ /* 0x000fea0003800000 */
[----:B------:R-:W-:Y:S01]  /*1610*/  BPT.TRAP 0x1 ;  /* 0x000000040000795c */ /* 0x000fe20000300000 */
.L_x_18:
[----:B------:R-:W0:Y:S01]  /*1620*/  S2UR UR5, SR_CgaCtaId ;  /* 0x00000000000579c3 */ /* 0x000e220000008800 */
[----:B------:R-:W-:Y:S01]  /*1630*/  UMOV UR4, 0x400 ;  /* 0x0000040000047882 */ /* 0x000fe20000000000 */
[----:B---34-:R-:W-:Y:S01]  /*1640*/  MOV R5, UR39 ;  /* 0x0000002700057c02 */ /* 0x018fe20008000f00 */
[----:B--2---:R-:W-:-:S05]  /*1650*/  IMAD.U32 R3, RZ, RZ, UR38 ;  /* 0x00000026ff037e24 */ /* 0x004fca000f8e00ff */
[----:B------:R-:W-:Y:S01]  /*1660*/  SHF.L.U32 R3, R3, 0x1f, RZ ;  /* 0x0000001f03037819 */ /* 0x000fe200000006ff */
[----:B0-----:R-:W-:-:S06]  /*1670*/  ULEA UR4, UR5, UR4, 0x18 ;  /* 0x0000000405047291 */ /* 0x001fcc000f8ec03f */
[----:B------:R-:W-:-:S04]  /*1680*/  IMAD.U32 R0, RZ, RZ, UR4 ;  /* 0x00000004ff007e24 */ /* 0x000fc8000f8e00ff */
[----:B------:R-:W-:-:S04]  /*1690*/  IMAD R4, R5, 0x8, R0 ;  /* 0x0000000805047824 */ /* 0x000fc800078e0200 */
[----:B------:R0:W1:Y:S01]  /*16a0*/  SYNCS.PHASECHK.TRANS64.TRYWAIT P1, [R4+URZ], R3 ;  /* 0x00000003040075a7 */ /* 0x000062000802017f */
[----:B------:R-:W-:Y:S05]  /*16b0*/  @!P0 BRA `(.L_x_19) ;  /* 0x0000000000048947 */ /* 0x000fea0003800000 */
[----:B------:R-:W-:Y:S01]  /*16c0*/  BPT.TRAP 0x1 ;  /* 0x000000040000795c */ /* 0x000fe20000300000 */
.L_x_19:
[----:B-1----:R-:W-:Y:S05]  /*16d0*/  @P1 BRA `(.L_x_20) ;  /* 0x0000000000081947 */ /* 0x002fea0003800000 */
[----:B------:R-:W1:Y:S02]  /*16e0*/  SYNCS.PHASECHK.TRANS64.TRYWAIT P1, [R4+URZ], R3 ;  /* 0x00000003040075a7 */ /* 0x000e64000802017f */
[----:B-1----:R-:W-:Y:S05]  /*16f0*/  @!P1 BRA `(.L_x_21) ;  /* 0x000001a000b89947 */ /* 0x002fea0003800000 */
.L_x_20:
[----:B------:R-:W-:-:S04]  /*1700*/  UISETP.LT.AND UP0, UPT, UR44, 0x1, UPT ;  /* 0x000000012c00788c */ /* 0x000fc8000bf01270 */
[----:B------:R-:W-:-:S06]  /*1710*/  USEL UR4, UR44, 0x1, UP0 ;  /* 0x000000012c047887 */ /* 0x000fcc0008000000 */
[----:B01----:R-:W-:Y:S01]  /*1720*/  MOV R3, UR4 ;  /* 0x0000000400037c02 */ /* 0x003fe20008000f00 */
[----:B------:R-:W-:Y:S05]  /*1730*/  WARPSYNC.ALL ;  /* 0x0000000000007948 */ /* 0x000fea0003800000 */
[----:B------:R-:W-:-:S04]  /*1740*/  IADD3 R3, -R3, UR44, RZ ;  /* 0x0000002c03037c10 */ /* 0x000fc8000fffe1ff */
[----:B------:R-:W-:Y:S02]  /*1750*/  ISETP.GE.AND P1, PT, R3, 0x1, PT ;  /* 0x000000010300780c */ /* 0x000fe40003f26270 */
[----:B------:R-:W-:Y:S01]  /*1760*/  R2UR UR4, R0 ;  /* 0x00000000000472ca */ /* 0x000fe200000e0000 */
[----:B------:R-:W-:Y:S01]  /*1770*/  WARPGROUP.ARRIVE ;  /* 0x00000000000079c5 */ /* 0x000fe20000000000 */
[----:B------:R-:W-:Y:S01]  /*1780*/  UMOV UR9, 0x40000040 ;  /* 0x4000004000097882 */ /* 0x000fe20000000000 */
[----:B------:R-:W-:Y:S01]  /*1790*/  UMOV UR11, 0x40000040 ;  /* 0x40000040000b7882 */ /* 0x000fe20000000000 */
[----:B------:R-:W-:Y:S04]  /*17a0*/  STL [R1+0x2c8], R17 ;  /* 0x0002c81101007387 */ /* 0x000fe80000100800 */
[----:B-----5:R-:W-:Y:S04]  /*17b0*/  STL [R1+0x2c4], R16 ;  /* 0x0002c41001007387 */ /* 0x020fe80000100800 */
[----:B------:R0:W-:Y:S01]  /*17c0*/  STL [R1+0x2c0], R3 ;  /* 0x0002c00301007387 */ /* 0x0001e20000100800 */
[----:B------:R-:W-:-:S03]  /*17d0*/  UIADD3 UR4, UR4, 0x20100, URZ ;  /* 0x0002010004047890 */ /* 0x000fc6000fffe03f */
[----:B------:R1:W-:Y:S01]  /*17e0*/  STL [R1+0x2bc], R2 ;  /* 0x0002bc0201007387 */ /* 0x0003e20000100800 */
[----:B------:R-:W-:-:S03]  /*17f0*/  USHF.R.U32.HI UR4, URZ, 0x4, UR4 ;  /* 0x000000043f047899 */ /* 0x000fc60008011604 */
[----:B------:R2:W-:Y:S01]  /*1800*/  STL [R1+0x2cc], R0 ;  /* 0x0002cc0001007387 */ /* 0x0005e20000100800 */
[----:B------:R-:W-:Y:S02]  /*1810*/  ULOP3.LUT UR5, UR4, 0x3fff, URZ, 0xc0, !UPT ;  /* 0x00003fff04057892 */ /* 0x000fe4000f8ec03f */
[----:B------:R-:W-:Y:S02]  /*1820*/  ULOP3.LUT UR4, UR46, 0x10000, URZ, 0xfc, !UPT ;  /* 0x000100002e047892 */ /* 0x000fe4000f8efc3f */
[----:B------:R-:W-:Y:S02]  /*1830*/  ULOP3.LUT UR5, UR5, 0x10000, URZ, 0xfc, !UPT ;  /* 0x0001000005057892 */ /* 0x000fe4000f8efc3f */
[----:B------:R-:W-:Y:S02]  /*1840*/  ULEA UR6, UR39, UR4, 0xb ;  /* 0x0000000427067291 */ /* 0x000fe4000f8e583f */
[----:B------:R-:W-:-:S05]  /*1850*/  ULEA UR7, UR39, UR5, 0xb ;  /* 0x0000000527077291 */ /* 0x000fca000f8e583f */
[----:B------:R-:W-:Y:S02]  /*1860*/  UMOV UR8, UR6 ;  /* 0x0000000600087c82 */ /* 0x000fe40008000000 */
[----:B------:R-:W-:Y:S02]  /*1870*/  UMOV UR10, UR7 ;  /* 0x00000007000a7c82 */ /* 0x000fe40008000000 */
[----:B------:R-:W-:Y:S01]  /*1880*/  HGMMA.64x256x16.F32 R24, gdesc[UR8], RZ, !UPT, gsb0 ;  /* 0x03e00000081879f0 */ /* 0x000fe2000c0008ff */
[----:B------:R-:W-:Y:S01]  /*1890*/  UIADD3 UR8, UR6, 0x400, URZ ;  /* 0x0000040006087890 */ /* 0x000fe2000fffe03f */
[----:B------:R-:W-:Y:S01]  /*18a0*/  UMOV UR9, 0x40000040 ;  /* 0x4000004000097882 */ /* 0x000fe20000000000 */
[----:B------:R-:W-:Y:S02]  /*18b0*/  WARPGROUP.DEPBAR.LE gsb0, 0x0 ;  /* 0x00008000000079c5 */ /* 0x000fe40000010000 */
[----:B------:R-:W-:Y:S01]  /*18c0*/  STL.64 [R1], R24 ;  /* 0x0000001801007387 */ /* 0x000fe20000100a00 */
[----:B------:R-:W-:Y:S01]  /*18d0*/  IMAD.MOV.U32 R235, RZ, RZ, R46 ;  /* 0x000000ffffeb7224 */ /* 0x000fe200078e002e */
[----:B------:R-:W-:Y:S01]  /*18e0*/  MOV R232, R49 ;  /* 0x0000003100e87202 */ /* 0x000fe20000000f00 */
[----:B------:R-:W-:Y:S01]  /*18f0*/  IMAD.MOV.U32 R234, RZ, RZ, R47 ;  /* 0x000000ffffea7224 */ /* 0x000fe200078e002f */
[----:B------:R-:W-:Y:S01]  /*1900*/  STL.64 [R1+0x8], R26 ;  /* 0x0000081a01007387 */ /* 0x000fe20000100a00 */
        /* <DEDUP_REMOVED lines=65> */
[----:B0-----:R-:W-:Y:S01]  /*1d20*/  MOV R3, R149 ;  /* 0x0000009500037202 */ /* 0x001fe20000000f00 */
[----:B------:R-:W-:Y:S01]  /*1d30*/  IMAD.MOV.U32 R176, RZ, RZ, R92 ;  /* 0x000000ffffb07224 */ /* 0x000fe200078e005c */
[----:B------:R0:W-:Y:S01]  /*1d40*/  STL.64 [R1+0x50], R44 ;  /* 0x0000502c01007387 */ /* 0x0001e20000100a00 */
[----:B------:R-:W-:-:S02]  /*1d50*/  IMAD.MOV.U32 R178, RZ, RZ, R94 ;  /* 0x000000ffffb27224 */ /* 0x000fc400078e005e */
[----:B------:R-:W-:Y:S01]  /*1d60*/  IMAD.MOV.U32 R179, RZ, RZ, R95 ;  /* 0x000000ffffb37224 */ /* 0x000fe200078e005f */
[----:B------:R-:W-:Y:S01]  /*1d70*/  STL [R1+0x580], R152 ;  /* 0x0005809801007387 */ /* 0x000fe20000100800 */
[----:B------:R-:W-:Y:S02]  /*1d80*/  IMAD.MOV.U32 R180, RZ, RZ, R96 ;  /* 0x000000ffffb47224 */ /* 0x000fe400078e0060 */
[----:B------:R-:W-:Y:S02]  /*1d90*/  IMAD.MOV.U32 R182, RZ, RZ, R98 ;  /* 0x000000ffffb67224 */ /* 0x000fe400078e0062 */
[----:B------:R-:W-:Y:S02]  /*1da0*/  IMAD.MOV.U32 R183, RZ, RZ, R99 ;  /* 0x000000ffffb77224 */ /* 0x000fe400078e0063 */
[----:B------:R-:W-:Y:S02]  /*1db0*/  IMAD.MOV.U32 R184, RZ, RZ, R100 ;  /* 0x000000ffffb87224 */ /* 0x000fe400078e0064 */
[----:B------:R-:W-:-:S02]  /*1dc0*/  IMAD.MOV.U32 R186, RZ, RZ, R102 ;  /* 0x000000ffffba7224 */ /* 0x000fc400078e0066 */
[----:B------:R-:W-:Y:S02]  /*1dd0*/  IMAD.MOV.U32 R187, RZ, RZ, R103 ;  /* 0x000000ffffbb7224 */ /* 0x000fe400078e0067 */
        /* <DEDUP_REMOVED lines=34> */
[----:B-1----:R-:W-:-:S02]  /*2000*/  IMAD.MOV.U32 R2, RZ, RZ, R150 ;  /* 0x000000ffff027224 */ /* 0x002fc400078e0096 */
[----:B--2---:R-:W-:Y:S02]  /*2010*/  IMAD.MOV.U32 R0, RZ, RZ, R151 ;  /* 0x000000ffff007224 */ /* 0x004fe400078e0097 */
[----:B0-----:R-:W-:-:S06]  /*2020*/  WARPGROUP.ARRIVE ;  /* 0x00000000000079c5 */ /* 0x001fcc0000000000 */
[----:B------:R-:W-:Y:S03]  /*2030*/  HGMMA.64x256x16.F32 R24, gdesc[UR8], RZ, !UPT, gsb0 ;  /* 0x03e00000081879f0 */ /* 0x000fe6000c0008ff */
[----:B------:R-:W-:Y:S02]  /*2040*/  WARPGROUP.DEPBAR.LE gsb0, 0x0 ;  /* 0x00008000000079c5 */ /* 0x000fe40000010000 */
[----:B------:R-:W-:Y:S04]  /*2050*/  STL.64 [R1+0x578], R150 ;  /* 0x0005789601007387 */ /* 0x000fe80000100a00 */
        /* <DEDUP_REMOVED lines=20> */
[----:B------:R0:W-:Y:S04]  /*21a0*/  STL.64 [R1+0x4d0], R108 ;  /* 0x0004d06c01007387 */ /* 0x0001e80000100a00 */
[----:B0-----:R-:W2:Y:S04]  /*21b0*/  LDL.LU R108, [R1] ;  /* 0x00000000016c7983 */ /* 0x001ea80000300800 */
[----:B------:R-:W2:Y:S04]  /*21c0*/  LDL.LU R109, [R1+0x4] ;  /* 0x00000400016d7983 */ /* 0x000ea80000300800 */
        /* <DEDUP_REMOVED lines=19> */
[----:B------:R-:W2:Y:S01]  /*2300*/  LDL.LU R129, [R1+0x54] ;  /* 0x0000540001817983 */ /* 0x000ea20000300800 */
        /* <DEDUP_REMOVED lines=21> */
[----:B------:R-:W-:Y:S01]  /*2460*/  UIADD3 UR8, UR6, 0x2, URZ ;  /* 0x0000000206087890 */ /* 0x000fe2000fffe03f */
[----:B------:R-:W-:Y:S01]  /*2470*/  IMAD.MOV.U32 R145, RZ, RZ, R220 ;  /* 0x000000ffff917224 */ /* 0x000fe200078e00dc */
[----:B------:R-:W-:Y:S01]  /*2480*/  UIADD3 UR10, UR7, 0x2, URZ ;  /* 0x00000002070a7890 */ /* 0x000fe2000fffe03f */
[----:B------:R-:W-:Y:S01]  /*2490*/  IMAD.MOV.U32 R146, RZ, RZ, R219 ;  /* 0x000000ffff927224 */ /* 0x000fe200078e00db */
[----:B------:R-:W-:Y:S01]  /*24a0*/  MOV R219, R17 ;  /* 0x0000001100db7202 */ /* 0x000fe20000000f00 */
[----:B------:R-:W-:Y:S01]  /*24b0*/  IMAD.MOV.U32 R148, RZ, RZ, R217 ;  /* 0x000000ffff947224 */ /* 0x000fe200078e00d9 */
[----:B------:R-:W-:Y:S01]  /*24c0*/  UMOV UR9, 0x40000040 ;  /* 0x4000004000097882 */ /* 0x000fe20000000000 */
[----:B------:R-:W-:Y:S01]  /*24d0*/  IMAD.MOV.U32 R149, RZ, RZ, R216 ;  /* 0x000000ffff957224 */ /* 0x000fe200078e00d8 */
[----:B------:R-:W-:Y:S01]  /*24e0*/  UMOV UR11, 0x40000040 ;  /* 0x40000040000b7882 */ /* 0x000fe20000000000 */
[----:B------:R-:W-:Y:S01]  /*24f0*/  IMAD.MOV.U32 R150, RZ, RZ, R215 ;  /* 0x000000ffff967224 */ /* 0x000fe200078e00d7 */
[----:B------:R-:W-:Y:S01]  /*2500*/  MOV R215, R21 ;  /* 0x0000001500d77202 */ /* 0x000fe20000000f00 */
        /* <DEDUP_REMOVED lines=17> */
[----:B------:R-:W-:-:S06]  /*2620*/  IMAD.MOV.U32 R234, RZ, RZ, R2 ;  /* 0x000000ffffea7224 */ /* 0x000fcc00078e0002 */
[----:B--2---:R-:W-:-:S06]  /*2630*/  WARPGROUP.ARRIVE ;  /* 0x00000000000079c5 */ /* 0x004fcc0000000000 */
[----:B------:R-:W-:Y:S03]  /*2640*/  HGMMA.64x256x16.F32 R108, gdesc[UR8], R108, gsb0 ;  /* 0x03e00000086c79f0 */ /* 0x000fe6000800086c */
[----:B------:R-:W-:Y:S02]  /*2650*/  WARPGROUP.DEPBAR.LE gsb0, 0x0 ;  /* 0x00008000000079c5 */ /* 0x000fe40000010000 */
[----:B------:R-:W-:Y:S04]  /*2660*/  STL.64 [R1], R108 ;  /* 0x0000006c01007387 */ /* 0x000fe80000100a00 */
        /* <DEDUP_REMOVED lines=63> */
[----:B0-----:R-:W2:Y:S04]  /*2a60*/  LDL.LU R152, [R1+0x580] ;  /* 0x0005800001987983 */ /* 0x001ea80000300800 */
[----:B------:R-:W3:Y:S04]  /*2a70*/  LDL.LU.64 R150, [R1+0x578] ;  /* 0x0005780001967983 */ /* 0x000ee80000300a00 */
        /* <DEDUP_REMOVED lines=20> */
[----:B------:R-:W3:Y:S01]  /*2bc0*/  LDL.LU.64 R108, [R1+0x4d0] ;  /* 0x0004d000016c7983 */ /* 0x000ee20000300a00 */
[----:B------:R-:W-:Y:S01]  /*2bd0*/  UIADD3 UR8, UR6, 0x402, URZ ;  /* 0x0000040206087890 */ /* 0x000fe2000fffe03f */
[----:B------:R-:W-:Y:S01]  /*2be0*/  UMOV UR9, 0x40000040 ;  /* 0x4000004000097882 */ /* 0x000fe20000000000 */
[----:B---3--:R-:W-:-:S07]  /*2bf0*/  WARPGROUP.ARRIVE ;  /* 0x00000000000079c5 */ /* 0x008fce0000000000 */
[----:B------:R-:W-:Y:S03]  /*2c00*/  HGMMA.64x256x16.F32 R24, gdesc[UR8], R24, gsb0 ;  /* 0x03e00000081879f0 */ /* 0x000fe60008000818 */
        /* <DEDUP_REMOVED lines=65> */
[----:B0-----:R-:W3:Y:S04]  /*3020*/  LDL.LU.64 R24, [R1] ;  /* 0x0000000001187983 */ /* 0x001ee80000300a00 */
        /* <DEDUP_REMOVED lines=63> */
[----:B------:R-:W-:-:S02]  /*3420*/  UIADD3 UR8, UR6, 0x4, URZ ;  /* 0x0000000406087890 */ /* 0x000fc4000fffe03f */
[----:B------:R-:W-:Y:S01]  /*3430*/  UIADD3 UR10, UR7, 0x4, URZ ;  /* 0x00000004070a7890 */ /* 0x000fe2000fffe03f */
[----:B------:R-:W-:Y:S01]  /*3440*/  UMOV UR9, 0x40000040 ;  /* 0x4000004000097882 */ /* 0x000fe20000000000 */
[----:B------:R-:W-:Y:S01]  /*3450*/  UMOV UR11, 0x40000040 ;  /* 0x40000040000b7882 */ /* 0x000fe20000000000 */
[----:B---3--:R-:W-:-:S06]  /*3460*/  WARPGROUP.ARRIVE ;  /* 0x00000000000079c5 */ /* 0x008fcc0000000000 */
[----:B------:R-:W-:Y:S03]  /*3470*/  HGMMA.64x256x16.F32 R24, gdesc[UR8], R24, gsb0 ;  /* 0x03e00000081879f0 */ /* 0x000fe60008000818 */
        /* <DEDUP_REMOVED lines=41> */
[----:B------:R0:W-:Y:S01]  /*3710*/  STL.64 [R1+0x50], R44 ;  /* 0x0000502c01007387 */ /* 0x0001e20000100a00 */
[----:B------:R-:W-:Y:S01]  /*3720*/  IMAD.MOV.U32 R208, RZ, RZ, R124 ;  /* 0x000000ffffd07224 */ /* 0x000fe200078e007c */
[----:B------:R-:W-:Y:S01]  /*3730*/  MOV R193, R109 ;  /* 0x0000006d00c17202 */ /* 0x000fe20000000f00 */
[----:B------:R-:W-:Y:S01]  /*3740*/  IMAD.MOV.U32 R206, RZ, RZ, R122 ;  /* 0x000000ffffce7224 */ /* 0x000fe200078e007a */
[----:B------:R-:W3:Y:S01]  /*3750*/  LDL.LU.64 R150, [R1+0x4c8] ;  /* 0x0004c80001967983 */ /* 0x000ee20000300a00 */
        /* <DEDUP_REMOVED lines=60> */
[----:B------:R-:W-:-:S02]  /*3b20*/  IMAD.MOV.U32 R167, RZ, RZ, R83 ;  /* 0x000000ffffa77224 */ /* 0x000fc400078e0053 */
[----:B------:R-:W-:Y:S01]  /*3b30*/  IMAD.MOV.U32 R164, RZ, RZ, R80 ;  /* 0x000000ffffa47224 */ /* 0x000fe200078e0050 */
[----:B------:R-:W3:Y:S01]  /*3b40*/  LDL.LU.64 R118, [R1+0x448] ;  /* 0x0004480001767983 */ /* 0x000ee20000300a00 */
[----:B------:R-:W-:Y:S02]  /*3b50*/  IMAD.MOV.U32 R162, RZ, RZ, R78 ;  /* 0x000000ffffa27224 */ /* 0x000fe400078e004e */
[----:B------:R-:W-:Y:S01]  /*3b60*/  IMAD.MOV.U32 R163, RZ, RZ, R79 ;  /* 0x000000ffffa37224 */ /* 0x000fe200078e004f */
[----:B------:R-:W3:Y:S01]  /*3b70*/  LDL.LU.64 R116, [R1+0x440] ;  /* 0x0004400001747983 */ /* 0x000ee20000300a00 */
[----:B------:R-:W-:Y:S02]  /*3b80*/  IMAD.MOV.U32 R160, RZ, RZ, R76 ;  /* 0x000000ffffa07224 */ /* 0x000fe400078e004c */
        /* <DEDUP_REMOVED lines=58> */
[----:B0-----:R-:W3:Y:S04]  /*3f30*/  LDL.LU.64 R44, [R1+0x320] ;  /* 0x00032000012c7983 */ /* 0x001ee80000300a00 */
        /* <DEDUP_REMOVED lines=11> */
[----:B------:R-:W-:-:S02]  /*3ff0*/  UMOV UR9, 0x40000040 ;  /* 0x4000004000097882 */ /* 0x000fc40000000000 */
[----:B--2---:R-:W-:Y:S01]  /*4000*/  STL [R1+0x2b8], R152 ;  /* 0x0002b89801007387 */ /* 0x004fe20000100800 */
[----:B---3--:R-:W-:-:S06]  /*4010*/  WARPGROUP.ARRIVE ;  /* 0x00000000000079c5 */ /* 0x008fcc0000000000 */
        /* <DEDUP_REMOVED lines=61> */
[----:B------:R-:W-:-:S02]  /*43f0*/  IMAD.MOV.U32 R145, RZ, RZ, R225 ;  /* 0x000000ffff917224 */ /* 0x000fc400078e00e1 */
[----:B------:R-:W-:Y:S01]  /*4400*/  IMAD.MOV.U32 R146, RZ, RZ, R224 ;  /* 0x000000ffff927224 */ /* 0x000fe200078e00e0 */
[----:B------:R-:W-:Y:S01]  /*4410*/  MOV R224, R15 ;  /* 0x0000000f00e07202 */ /* 0x000fe20000000f00 */
[----:B------:R-:W-:Y:S02]  /*4420*/  IMAD.MOV.U32 R148, RZ, RZ, R222 ;  /* 0x000000ffff947224 */ /* 0x000fe400078e00de */
[----:B------:R-:W-:Y:S02]  /*4430*/  IMAD.MOV.U32 R149, RZ, RZ, R221 ;  /* 0x000000ffff957224 */ /* 0x000fe400078e00dd */
[----:B------:R-:W-:Y:S01]  /*4440*/  IMAD.MOV.U32 R150, RZ, RZ, R220 ;  /* 0x000000ffff967224 */ /* 0x000fe200078e00dc */
[----:B------:R-:W-:Y:S01]  /*4450*/  MOV R220, R21 ;  /* 0x0000001500dc7202 */ /* 0x000fe20000000f00 */
[----:B------:R-:W-:Y:S02]  /*4460*/  IMAD.MOV.U32 R152, RZ, RZ, R218 ;  /* 0x000000ffff987224 */ /* 0x000fe400078e00da */
[----:B------:R-:W-:-:S02]  /*4470*/  IMAD.MOV.U32 R130, RZ, RZ, R0 ;  /* 0x000000ffff827224 */ /* 0x000fc400078e0000 */
[----:B------:R-:W-:Y:S01]  /*4480*/  IMAD.MOV.U32 R132, RZ, RZ, R16 ;  /* 0x000000ffff847224 */ /* 0x000fe200078e0010 */
[----:B------:R-:W-:Y:S01]  /*4490*/  UIADD3 UR8, UR6, 0x6, URZ ;  /* 0x0000000606087890 */ /* 0x000fe2000fffe03f */
[----:B------:R-:W-:Y:S01]  /*44a0*/  IMAD.MOV.U32 R133, RZ, RZ, R3 ;  /* 0x000000ffff857224 */ /* 0x000fe200078e0003 */
[----:B------:R-:W-:Y:S01]  /*44b0*/  UIADD3 UR10, UR7, 0x6, URZ ;  /* 0x00000006070a7890 */ /* 0x000fe2000fffe03f */
[----:B------:R-:W-:Y:S01]  /*44c0*/  IMAD.MOV.U32 R134, RZ, RZ, R2 ;  /* 0x000000ffff867224 */ /* 0x000fe200078e0002 */
[----:B------:R-:W-:Y:S01]  /*44d0*/  UMOV UR9, 0x40000040 ;  /* 0x4000004000097882 */ /* 0x000fe20000000000 */
[----:B------:R-:W-:Y:S01]  /*44e0*/  IMAD.MOV.U32 R218, RZ, RZ, R23 ;  /* 0x000000ffffda7224 */ /* 0x000fe200078e0017 */
[----:B------:R-:W-:Y:S01]  /*44f0*/  UMOV UR11, 0x40000040 ;  /* 0x40000040000b7882 */ /* 0x000fe20000000000 */
[----:B------:R-:W-:Y:S01]  /*4500*/  IMAD.MOV.U32 R219, RZ, RZ, R22 ;  /* 0x000000ffffdb7224 */ /* 0x000fe200078e0016 */
[----:B------:R0:W5:Y:S01]  /*4510*/  LDL.LU R0, [R1+0x2cc] ;  /* 0x0002cc0001007983 */ /* 0x0001620000300800 */
[----:B------:R-:W-:-:S02]  /*4520*/  IMAD.MOV.U32 R221, RZ, RZ, R20 ;  /* 0x000000ffffdd7224 */ /* 0x000fc400078e0014 */
[----:B------:R-:W-:Y:S01]  /*4530*/  IMAD.MOV.U32 R222, RZ, RZ, R19 ;  /* 0x000000ffffde7224 */ /* 0x000fe200078e0013 */
[----:B------:R0:W5:Y:S01]  /*4540*/  LDL.LU R17, [R1+0x2c8] ;  /* 0x0002c80001117983 */ /* 0x0001620000300800 */
[----:B------:R-:W-:Y:S02]  /*4550*/  IMAD.MOV.U32 R223, RZ, RZ, R18 ;  /* 0x000000ffffdf7224 */ /* 0x000fe400078e0012 */
[----:B------:R-:W-:Y:S01]  /*4560*/  IMAD.MOV.U32 R225, RZ, RZ, R14 ;  /* 0x000000ffffe17224 */ /* 0x000fe200078e000e */
[----:B------:R0:W5:Y:S01]  /*4570*/  LDL.LU R16, [R1+0x2c4] ;  /* 0x0002c40001107983 */ /* 0x0001620000300800 */
[----:B------:R-:W-:Y:S02]  /*4580*/  IMAD.MOV.U32 R226, RZ, RZ, R13 ;  /* 0x000000ffffe27224 */ /* 0x000fe400078e000d */
[----:B------:R-:W-:Y:S01]  /*4590*/  IMAD.MOV.U32 R227, RZ, RZ, R12 ;  /* 0x000000ffffe37224 */ /* 0x000fe200078e000c */
[----:B------:R0:W5:Y:S01]  /*45a0*/  LDL.LU R3, [R1+0x2c0] ;  /* 0x0002c00001037983 */ /* 0x0001620000300800 */
[----:B------:R-:W-:-:S02]  /*45b0*/  IMAD.MOV.U32 R229, RZ, RZ, R10 ;  /* 0x000000ffffe57224 */ /* 0x000fc400078e000a */
[----:B------:R-:W-:Y:S01]  /*45c0*/  IMAD.MOV.U32 R230, RZ, RZ, R9 ;  /* 0x000000ffffe67224 */ /* 0x000fe200078e0009 */
[----:B------:R0:W5:Y:S01]  /*45d0*/  LDL.LU R2, [R1+0x2bc] ;  /* 0x0002bc0001027983 */ /* 0x0001620000300800 */
        /* <DEDUP_REMOVED lines=71> */
[----:B-1----:R0:W5:Y:S04]  /*4a50*/  LDL.LU R152, [R1+0x2b8] ;  /* 0x0002b80001987983 */ /* 0x0021680000300800 */
[----:B------:R-:W2:Y:S04]  /*4a60*/  LDL.LU.64 R150, [R1+0x2b0] ;  /* 0x0002b00001967983 */ /* 0x000ea80000300a00 */
        /* <DEDUP_REMOVED lines=20> */
[----:B------:R-:W2:Y:S01]  /*4bb0*/  LDL.LU.64 R108, [R1+0x208] ;  /* 0x00020800016c7983 */ /* 0x000ea20000300a00 */
[----:B------:R-:W-:Y:S01]  /*4bc0*/  UIADD3 UR8, UR6, 0x406, URZ ;  /* 0x0000040606087890 */ /* 0x000fe2000fffe03f */
[----:B------:R-:W-:Y:S01]  /*4bd0*/  UMOV UR9, 0x40000040 ;  /* 0x4000004000097882 */ /* 0x000fe20000000000 */
[----:B--2---:R-:W-:-:S07]  /*4be0*/  WARPGROUP.ARRIVE ;  /* 0x00000000000079c5 */ /* 0x004fce0000000000 */
[----:B------:R-:W-:Y:S03]  /*4bf0*/  HGMMA.64x256x16.F32 R24, gdesc[UR8], R24, gsb0 ;  /* 0x03e00000081879f0 */ /* 0x000fe60008000818 */
[----:B------:R-:W-:Y:S02]  /*4c00*/  WARPGROUP.DEPBAR.LE gsb0, 0x0 ;  /* 0x00008000000079c5 */ /* 0x000fe40000010000 */
[----:B0-----:R-:W-:Y:S05]  /*4c10*/  @!P1 BRA `(.L_x_22) ;  /* 0x0000004000d09947 */ /* 0x001fea0003800000 */
[----:B------:R-:W-:Y:S01]  /*4c20*/  UIADD3 UR7, UR39, 0x1, URZ ;  /* 0x0000000127077890 */ /* 0x000fe2000fffe03f */
[----:B-----5:R-:W-:Y:S01]  /*4c30*/  R2UR UR6, R3 ;  /* 0x00000000030672ca */ /* 0x020fe200000e0000 */
[----:B------:R-:W-:Y:S02]  /*4c40*/  UMOV UR12, UR39 ;  /* 0x00000027000c7c82 */ /* 0x000fe40008000000 */
[----:B------:R-:W-:-:S04]  /*4c50*/  UISETP.NE.AND UP0, UPT, UR7, 0x4, UPT ;  /* 0x000000040700788c */ /* 0x000fc8000bf05270 */
[----:B------:R-:W-:Y:S02]  /*4c60*/  USEL UR8, URZ, 0x1, UP0 ;  /* 0x000000013f087887 */ /* 0x000fe40008000000 */
[----:B------:R-:W-:Y:S02]  /*4c70*/  USEL UR7, UR7, URZ, UP0 ;  /* 0x0000003f07077287 */ /* 0x000fe40008000000 */
[----:B------:R-:W-:-:S06]  /*4c80*/  ULOP3.LUT UR8, UR38, UR8, URZ, 0x3c, !UPT ;  /* 0x0000000826087292 */ /* 0x000fcc000f8e3c3f */
[----:B------:R-:W-:-:S07]  /*4c90*/  MOV R3, UR8 ;  /* 0x0000000800037c02 */ /* 0x000fce0008000f00 */
.L_x_29:
[----:B------:R-:W-:Y:S05]  /*4ca0*/  @!P0 BRA `(.L_x_23) ;  /* 0x0000000000048947 */ /* 0x000fea0003800000 */
[----:B------:R-:W-:Y:S01]  /*4cb0*/  BPT.TRAP 0x1 ;  /* 0x000000040000795c */ /* 0x000fe20000300000 */
.L_x_23:
[----:B------:R-:W0:Y:S01]  /*4cc0*/  S2UR UR9, SR_CgaCtaId ;  /* 0x00000000000979c3 */ /* 0x000e220000008800 */
[----:B------:R-:W-:Y:S01]  /*4cd0*/  UMOV UR8, 0x400 ;  /* 0x0000040000087882 */ /* 0x000fe20000000000 */
[----:B------:R-:W-:Y:S01]  /*4ce0*/  IMAD.U32 R4, RZ, RZ, UR7 ;  /* 0x00000007ff047e24 */ /* 0x000fe2000f8e00ff */
[----:B------:R-:W-:Y:S01]  /*4cf0*/  SHF.L.U32 R5, R3, 0x1f, RZ ;  /* 0x0000001f03057819 */ /* 0x000fe200000006ff */
[----:B0-----:R-:W-:-:S06]  /*4d00*/  ULEA UR8, UR9, UR8, 0x18 ;  /* 0x0000000809087291 */ /* 0x001fcc000f8ec03f */
[----:B------:R-:W-:-:S04]  /*4d10*/  IMAD.U32 R0, RZ, RZ, UR8 ;  /* 0x00000008ff007e24 */ /* 0x000fc8000f8e00ff */
[----:B------:R-:W-:-:S04]  /*4d20*/  IMAD R4, R4, 0x8, R0 ;  /* 0x0000000804047824 */ /* 0x000fc800078e0200 */
[----:B------:R0:W1:Y:S01]  /*4d30*/  SYNCS.PHASECHK.TRANS64.TRYWAIT P1, [R4+URZ], R5 ;  /* 0x00000005040075a7 */ /* 0x000062000802017f */
[----:B------:R-:W-:Y:S05]  /*4d40*/  @!P0 BRA `(.L_x_24) ;  /* 0x0000000000048947 */ /* 0x000fea0003800000 */
[----:B------:R-:W-:Y:S01]  /*4d50*/  BPT.TRAP 0x1 ;  /* 0x000000040000795c */ /* 0x000fe20000300000 */
.L_x_24:
[----:B-1----:R-:W-:Y:S05]  /*4d60*/  @P1 BRA `(.L_x_25) ;  /* 0x0000000000081947 */ /* 0x002fea0003800000 */
[----:B------:R-:W1:Y:S02]  /*4d70*/  SYNCS.PHASECHK.TRANS64.TRYWAIT P1, [R4+URZ], R5 ;  /* 0x00000005040075a7 */ /* 0x000e64000802017f */
[----:B-1----:R-:W-:Y:S05]  /*4d80*/  @!P1 BRA `(.L_x_26) ;  /* 0x0000016c00289947 */ /* 0x002fea0003800000 */
.L_x_25:
        /* <DEDUP_REMOVED lines=64> */
[----:B--2---:R-:W2:Y:S04]  /*5190*/  LDL.LU.64 R24, [R1] ;  /* 0x0000000001187983 */ /* 0x004ea80000300a00 */
        /* <DEDUP_REMOVED lines=63> */
[----:B------:R-:W-:-:S02]  /*5590*/  ULEA UR13, UR7, UR4, 0xb ;  /* 0x00000004070d7291 */ /* 0x000fc4000f8e583f */
[----:B------:R-:W-:Y:S01]  /*55a0*/  ULEA UR14, UR7, UR5, 0xb ;  /* 0x00000005070e7291 */ /* 0x000fe2000f8e583f */
[----:B------:R-:W-:Y:S01]  /*55b0*/  STL [R1+0x2cc], R17 ;  /* 0x0002cc1101007387 */ /* 0x000fe20000100800 */
[----:B------:R-:W-:Y:S01]  /*55c0*/  UMOV UR9, 0x40000040 ;  /* 0x4000004000097882 */ /* 0x000fe20000000000 */
[----:B------:R-:W-:Y:S02]  /*55d0*/  UMOV UR11, 0x40000040 ;  /* 0x40000040000b7882 */ /* 0x000fe40000000000 */
[----:B------:R-:W-:Y:S01]  /*55e0*/  UMOV UR8, UR13 ;  /* 0x0000000d00087c82 */ /* 0x000fe20008000000 */
[----:B------:R-:W-:Y:S01]  /*55f0*/  STL [R1+0x2c8], R16 ;  /* 0x0002c81001007387 */ /* 0x000fe20000100800 */
[----:B------:R-:W-:-:S03]  /*5600*/  UMOV UR10, UR14 ;  /* 0x0000000e000a7c82 */ /* 0x000fc60008000000 */
[----:B------:R-:W-:Y:S04]  /*5610*/  STL [R1+0x2c4], R3 ;  /* 0x0002c40301007387 */ /* 0x000fe80000100800 */
[----:B------:R3:W-:Y:S04]  /*5620*/  STL [R1+0x2c0], R2 ;  /* 0x0002c00201007387 */ /* 0x0007e80000100800 */
[----:B------:R4:W-:Y:S01]  /*5630*/  STL [R1+0x2bc], R0 ;  /* 0x0002bc0001007387 */ /* 0x0009e20000100800 */
[----:B--2---:R-:W-:-:S06]  /*5640*/  WARPGROUP.ARRIVE ;  /* 0x00000000000079c5 */ /* 0x004fcc0000000000 */
[----:B------:R-:W-:Y:S03]  /*5650*/  HGMMA.64x256x16.F32 R24, gdesc[UR8], R24, gsb0 ;  /* 0x03e00000081879f0 */ /* 0x000fe60008000818 */
[----:B------:R-:W-:Y:S02]  /*5660*/  WARPGROUP.DEPBAR.LE gsb0, 0x0 ;  /* 0x00008000000079c5 */ /* 0x000fe40000010000 */
[----:B------:R-:W-:Y:S01]  /*5670*/  STL.64 [R1], R24 ;  /* 0x0000001801007387 */ /* 0x000fe20000100a00 */
[----:B---3--:R-:W-:Y:S01]  /*5680*/  MOV R2, R150 ;  /* 0x0000009600027202 */ /* 0x008fe20000000f00 */
[----:B----4-:R-:W-:Y:S01]  /*5690*/  IMAD.MOV.U32 R0, RZ, RZ, R151 ;  /* 0x000000ffff007224 */ /* 0x010fe200078e0097 */
[----:B------:R-:W-:Y:S01]  /*56a0*/  MOV R6, R146 ;  /* 0x0000009200067202 */ /* 0x000fe20000000f00 */
[----:B------:R-:W-:Y:S01]  /*56b0*/  STL.64 [R1+0x8], R26 ;  /* 0x0000081a01007387 */ /* 0x000fe20000100a00 */
[----:B01----:R-:W-:Y:S01]  /*56c0*/  IMAD.MOV.U32 R4, RZ, RZ, R148 ;  /* 0x000000ffff047224 */ /* 0x003fe200078e0094 */
        /* <DEDUP_REMOVED lines=38> */
[----:B------:R-:W2:Y:S01]  /*5930*/  LDL.LU.64 R150, [R1+0x780] ;  /* 0x0007800001967983 */ /* 0x000ea20000300a00 */
        /* <DEDUP_REMOVED lines=60> */
[----:B------:R-:W-:-:S02]  /*5d00*/  IMAD.MOV.U32 R167, RZ, RZ, R83 ;  /* 0x000000ffffa77224 */ /* 0x000fc400078e0053 */
[----:B------:R-:W-:Y:S01]  /*5d10*/  IMAD.MOV.U32 R164, RZ, RZ, R80 ;  /* 0x000000ffffa47224 */ /* 0x000fe200078e0050 */
[----:B------:R-:W2:Y:S01]  /*5d20*/  LDL.LU.64 R118, [R1+0x700] ;  /* 0x0007000001767983 */ /* 0x000ea20000300a00 */
[----:B------:R-:W-:Y:S02]  /*5d30*/  IMAD.MOV.U32 R165, RZ, RZ, R81 ;  /* 0x000000ffffa57224 */ /* 0x000fe400078e0051 */
[----:B------:R-:W-:Y:S01]  /*5d40*/  IMAD.MOV.U32 R163, RZ, RZ, R79 ;  /* 0x000000ffffa37224 */ /* 0x000fe200078e004f */
[----:B------:R-:W2:Y:S01]  /*5d50*/  LDL.LU.64 R116, [R1+0x6f8] ;  /* 0x0006f80001747983 */ /* 0x000ea20000300a00 */
[----:B------:R-:W-:Y:S02]  /*5d60*/  IMAD.MOV.U32 R160, RZ, RZ, R76 ;  /* 0x000000ffffa07224 */ /* 0x000fe400078e004c */
        /* <DEDUP_REMOVED lines=58> */
[----:B0-----:R-:W2:Y:S04]  /*6110*/  LDL.LU.64 R44, [R1+0x5d8] ;  /* 0x0005d800012c7983 */ /* 0x001ea80000300a00 */
        /* <DEDUP_REMOVED lines=11> */
[----:B------:R-:W-:-:S02]  /*61d0*/  UMOV UR9, 0x40000040 ;  /* 0x4000004000097882 */ /* 0x000fc40000000000 */
[----:B------:R-:W-:Y:S01]  /*61e0*/  STL [R1+0x580], R152 ;  /* 0x0005809801007387 */ /* 0x000fe20000100800 */
[----:B--2---:R-:W-:-:S06]  /*61f0*/  WARPGROUP.ARRIVE ;  /* 0x00000000000079c5 */ /* 0x004fcc0000000000 */
        /* <DEDUP_REMOVED lines=65> */
[----:B------:R-:W-:Y:S02]  /*6610*/  IMAD.MOV.U32 R143, RZ, RZ, R222 ;  /* 0x000000ffff8f7224 */ /* 0x000fe400078e00de */
[----:B------:R-:W-:Y:S01]  /*6620*/  IMAD.MOV.U32 R145, RZ, RZ, R220 ;  /* 0x000000ffff917224 */ /* 0x000fe200078e00dc */
[----:B------:R-:W-:Y:S01]  /*6630*/  MOV R220, R16 ;  /* 0x0000001000dc7202 */ /* 0x000fe20000000f00 */
[----:B------:R-:W-:Y:S02]  /*6640*/  IMAD.MOV.U32 R146, RZ, RZ, R219 ;  /* 0x000000ffff927224 */ /* 0x000fe400078e00db */
[----:B------:R-:W-:Y:S02]  /*6650*/  IMAD.MOV.U32 R147, RZ, RZ, R218 ;  /* 0x000000ffff937224 */ /* 0x000fe400078e00da */
        /* <DEDUP_REMOVED lines=21> */
[----:B------:R-:W-:Y:S01]  /*67b0*/  IMAD.MOV.U32 R235, RZ, RZ, R0 ;  /* 0x000000ffffeb7224 */ /* 0x000fe200078e0000 */
[----:B------:R-:W-:Y:S02]  /*67c0*/  UIADD3 UR8, UR13, 0x2, URZ ;  /* 0x000000020d087890 */ /* 0x000fe4000fffe03f */
[----:B------:R-:W-:Y:S01]  /*67d0*/  UIADD3 UR10, UR14, 0x2, URZ ;  /* 0x000000020e0a7890 */ /* 0x000fe2000fffe03f */
[----:B------:R-:W-:Y:S01]  /*67e0*/  UMOV UR9, 0x40000040 ;  /* 0x4000004000097882 */ /* 0x000fe20000000000 */
[----:B------:R-:W-:Y:S01]  /*67f0*/  UMOV UR11, 0x40000040 ;  /* 0x40000040000b7882 */ /* 0x000fe20000000000 */
        /* <DEDUP_REMOVED lines=236> */
[----:B------:R-:W-:Y:S01]  /*76c0*/  STL.64 [R1+0x30], R36 ;  /* 0x0000302401007387 */ /* 0x000fe20000100a00 */
[----:B------:R-:W-:-:S03]  /*76d0*/  MOV R5, R150 ;  /* 0x0000009600057202 */ /* 0x000fc60000000f00 */
[----:B------:R-:W-:Y:S01]  /*76e0*/  STL.64 [R1+0x38], R38 ;  /* 0x0000382601007387 */ /* 0x000fe20000100a00 */
[----:B------:R-:W-:-:S03]  /*76f0*/  IMAD.MOV.U32 R4, RZ, RZ, R151 ;  /* 0x000000ffff047224 */ /* 0x000fc600078e0097 */
[----:B------:R-:W-:Y:S01]  /*7700*/  STL.64 [R1+0x40], R40 ;  /* 0x0000402801007387 */ /* 0x000fe20000100a00 */
[----:B------:R-:W-:-:S03]  /*7710*/  IMAD.MOV.U32 R7, RZ, RZ, R148 ;  /* 0x000000ffff077224 */ /* 0x000fc600078e0094 */
[----:B------:R-:W-:Y:S01]  /*7720*/  STL.64 [R1+0x48], R42 ;  /* 0x0000482a01007387 */ /* 0x000fe20000100a00 */
[----:B------:R-:W-:Y:S01]  /*7730*/  IMAD.MOV.U32 R6, RZ, RZ, R149 ;  /* 0x000000ffff067224 */ /* 0x000fe200078e0095 */
[----:B------:R-:W-:Y:S02]  /*7740*/  MOV R8, R147 ;  /* 0x0000009300087202 */ /* 0x000fe40000000f00 */
[----:B------:R0:W-:Y:S01]  /*7750*/  STL.64 [R1+0x50], R44 ;  /* 0x0000502c01007387 */ /* 0x0001e20000100a00 */
[----:B------:R-:W-:Y:S01]  /*7760*/  IMAD.MOV.U32 R9, RZ, RZ, R146 ;  /* 0x000000ffff097224 */ /* 0x000fe200078e0092 */
[----:B------:R-:W-:Y:S02]  /*7770*/  MOV R11, R144 ;  /* 0x00000090000b7202 */ /* 0x000fe40000000f00 */
[----:B------:R-:W3:Y:S01]  /*7780*/  LDL.LU.64 R150, [R1+0x4c8] ;  /* 0x0004c80001967983 */ /* 0x000ee20000300a00 */
[----:B------:R-:W-:-:S03]  /*7790*/  IMAD.MOV.U32 R10, RZ, RZ, R145 ;  /* 0x000000ffff0a7224 */ /* 0x000fc600078e0091 */
[----:B------:R-:W3:Y:S01]  /*77a0*/  LDL.LU.64 R148, [R1+0x4c0] ;  /* 0x0004c00001947983 */ /* 0x000ee20000300a00 */
[----:B------:R-:W-:Y:S01]  /*77b0*/  IMAD.MOV.U32 R13, RZ, RZ, R142 ;  /* 0x000000ffff0d7224 */ /* 0x000fe200078e008e */
[----:B------:R-:W-:Y:S01]  /*77c0*/  MOV R14, R141 ;  /* 0x0000008d000e7202 */ /* 0x000fe20000000f00 */
[----:B------:R-:W-:Y:S01]  /*77d0*/  IMAD.MOV.U32 R12, RZ, RZ, R143 ;  /* 0x000000ffff0c7224 */ /* 0x000fe200078e008f */
[----:B------:R-:W3:Y:S01]  /*77e0*/  LDL.LU.64 R146, [R1+0x4b8] ;  /* 0x0004b80001927983 */ /* 0x000ee20000300a00 */
        /* <DEDUP_REMOVED lines=255> */
[----:B------:R0:W5:Y:S05]  /*87e0*/  LDL.LU R0, [R1+0x2bc] ;  /* 0x0002bc0001007983 */ /* 0x00016a0000300800 */
        /* <DEDUP_REMOVED lines=96> */
[----:B------:R-:W-:Y:S01]  /*8df0*/  BPT.TRAP 0x1 ;  /* 0x000000040000795c */ /* 0x000fe20000300000 */
.L_x_27:
[----:B-----5:R-:W-:Y:S01]  /*8e00*/  ISETP.NE.AND P1, PT, R17, RZ, PT ;  /* 0x000000ff1100720c */ /* 0x020fe20003f25270 */
[----:B------:R-:W-:Y:S01]  /*8e10*/  IMAD.U32 R4, RZ, RZ, UR12 ;  /* 0x0000000cff047e24 */ /* 0x000fe2000f8e00ff */
[----:B------:R-:W-:-:S11]  /*8e20*/  UISETP.GT.U32.AND UP0, UPT, UR40, 0x1, UPT ;  /* 0x000000012800788c */ /* 0x000fd6000bf04070 */
[----:B------:R-:W-:-:S05]  /*8e30*/  @P1 IMAD R4, R4, 0x8, R0 ;  /* 0x0000000804041824 */ /* 0x000fca00078e0200 */
[----:B------:R-:W-:-:S04]  /*8e40*/  @P1 IADD3 R4, R4, 0x20, RZ ;  /* 0x0000002004041810 */ /* 0x000fc80007ffe0ff */
[----:B------:R-:W-:-:S04]  /*8e50*/  @P1 PRMT R4, R152, 0x654, R4 ;  /* 0x0000065498041816 */ /* 0x000fc80000000004 */
[----:B------:R0:W-:Y:S01]  /*8e60*/  @P1 SYNCS.ARRIVE.TRANS64.RED.A1T0 RZ, [R4+URZ], RZ ;  /* 0x000000ff04ff19a7 */ /* 0x0001e2000810043f */
[----:B------:R-:W-:-:S13]  /*8e70*/  PLOP3.LUT P1, PT, PT, PT, UP0, 0x80, 0x0 ;  /* 0x000000000000781c */ /* 0x000fda0003f2f008 */
[----:B0-----:R-:W-:Y:S05]  /*8e80*/  @P1 BRA `(.L_x_28) ;  /* 0x0000000000041947 */ /* 0x001fea0003800000 */
[----:B------:R-:W-:Y:S01]  /*8e90*/  BPT.TRAP 0x1 ;  /* 0x000000040000795c */ /* 0x000fe20000300000 */
.L_x_28:
[----:B------:R-:W-:Y:S02]  /*8ea0*/  UISETP.GT.AND UP2, UPT, UR6, 0x1, UPT ;  /* 0x000000010600788c */ /* 0x000fe4000bf44270 */
[----:B------:R-:W-:Y:S02]  /*8eb0*/  UIADD3 UR7, UR7, 0x1, URZ ;  /* 0x0000000107077890 */ /* 0x000fe4000fffe03f */
[----:B------:R-:W-:Y:S02]  /*8ec0*/  UIADD3 UR12, UR12, 0x1, URZ ;  /* 0x000000010c0c7890 */ /* 0x000fe4000fffe03f */
[----:B------:R-:W-:Y:S01]  /*8ed0*/  PLOP3.LUT P1, PT, PT, PT, UP2, 0x80, 0x0 ;  /* 0x000000000000781c */ /* 0x000fe20003f2f028 */
[----:B------:R-:W-:Y:S02]  /*8ee0*/  UISETP.NE.AND UP0, UPT, UR7, 0x4, UPT ;  /* 0x000000040700788c */ /* 0x000fe4000bf05270 */
[----:B------:R-:W-:Y:S02]  /*8ef0*/  UISETP.NE.AND UP1, UPT, UR12, 0x4, UPT ;  /* 0x000000040c00788c */ /* 0x000fe4000bf25270 */
[----:B------:R-:W-:-:S02]  /*8f00*/  USEL UR8, URZ, 0x1, UP0 ;  /* 0x000000013f087887 */ /* 0x000fc40008000000 */
[----:B------:R-:W-:Y:S02]  /*8f10*/  UIADD3 UR6, UR6, -0x1, URZ ;  /* 0xffffffff06067890 */ /* 0x000fe4000fffe03f */
[----:B------:R-:W-:Y:S02]  /*8f20*/  USEL UR7, UR7, URZ, UP0 ;  /* 0x0000003f07077287 */ /* 0x000fe40008000000 */
[----:B------:R-:W-:Y:S01]  /*8f30*/  USEL UR12, UR12, URZ, UP1 ;  /* 0x0000003f0c0c7287 */ /* 0x000fe20008800000 */
[----:B------:R-:W-:Y:S01]  /*8f40*/  LOP3.LUT R3, R3, UR8, RZ, 0x3c, !PT ;  /* 0x0000000803037c12 */ /* 0x000fe2000f8e3cff */
[----:B------:R-:W-:Y:S10]  /*8f50*/  @P1 BRA `(.L_x_29) ;  /* 0xffffffbc00501947 */ /* 0x000ff4000383ffff */
.L_x_22:
[----:B-----5:R-:W0:Y:S02]  /*8f60*/  LDC R3, c[0x0][0x28c] ;  /* 0x0000a300ff037b82 */ /* 0x020e240000000800 */
[----:B0-----:R-:W-:-:S13]  /*8f70*/  ISETP.GE.AND P1, PT, R3, 0x1, PT ;  /* 0x000000010300780c */ /* 0x001fda0003f26270 */
[----:B------:R-:W-:Y:S05]  /*8f80*/  @!P1 BRA `(.L_x_30) ;  /* 0x0000000000449947 */ /* 0x000fea0003800000 */
[----:B------:R-:W-:Y:S05]  /*8f90*/  @!P0 BRA `(.L_x_31) ;  /* 0x0000000000048947 */ /* 0x000fea0003800000 */
[----:B------:R-:W-:Y:S01]  /*8fa0*/  BPT.TRAP 0x1 ;  /* 0x000000040000795c */ /* 0x000fe20000300000 */
.L_x_31:
[----:B------:R-:W-:Y:S01]  /*8fb0*/  ISETP.NE.AND P0, PT, R17, RZ, PT ;  /* 0x000000ff1100720c */ /* 0x000fe20003f05270 */
[----:B------:R-:W-:-:S12]  /*8fc0*/  UISETP.LT.AND UP1, UPT, UR44, 0x1, UPT ;  /* 0x000000012c00788c */ /* 0x000fd8000bf21270 */
[----:B------:R-:W-:-:S05]  /*8fd0*/  VOTEU.ANY UP0, P0 ;  /* 0x00000000003f7886 */ /* 0x000fca0000000100 */
[----:B------:R-:W-:-:S04]  /*8fe0*/  @UP0 USEL UR4, UR44, 0x1, UP1 ;  /* 0x000000012c040887 */ /* 0x000fc80008800000 */
[----:B------:R-:W-:Y:S02]  /*8ff0*/  @UP0 UIADD3 UR4, UR39, UR44, -UR4 ;  /* 0x0000002c27040290 */ /* 0x000fe4000fffe804 */
[----:B------:R-:W-:-:S04]  /*9000*/  UISETP.GT.U32.AND UP0, UPT, UR40, 0x1, UPT ;  /* 0x000000012800788c */ /* 0x000fc8000bf04070 */
[----:B------:R-:W-:-:S04]  /*9010*/  IMAD.U32 R3, RZ, RZ, UR4 ;  /* 0x00000004ff037e24 */ /* 0x000fc8000f8e00ff */
[----:B------:R-:W-:-:S05]  /*9020*/  @P0 IMAD.SHL.U32 R3, R3, 0x8, RZ ;  /* 0x0000000803030824 */ /* 0x000fca00078e00ff */
[----:B------:R-:W-:-:S04]  /*9030*/  @P0 LOP3.LUT R3, R3, 0x18, RZ, 0xc0, !PT ;  /* 0x0000001803030812 */ /* 0x000fc800078ec0ff */
[----:B------:R-:W-:-:S04]  /*9040*/  @P0 IADD3 R0, R0, 0x20, R3 ;  /* 0x0000002000000810 */ /* 0x000fc80007ffe003 */
[----:B------:R-:W-:-:S04]  /*9050*/  @P0 PRMT R0, R152, 0x654, R0 ;  /* 0x0000065498000816 */ /* 0x000fc80000000000 */
[----:B------:R0:W-:Y:S01]  /*9060*/  @P0 SYNCS.ARRIVE.TRANS64.RED.A1T0 RZ, [R0+URZ], RZ ;  /* 0x000000ff00ff09a7 */ /* 0x0001e2000810043f */
[----:B------:R-:W-:-:S13]  /*9070*/  PLOP3.LUT P0, PT, PT, PT, UP0, 0x80, 0x0 ;  /* 0x000000000000781c */ /* 0x000fda0003f0f008 */
[----:B0-----:R-:W-:Y:S05]  /*9080*/  @P0 BRA `(.L_x_30) ;  /* 0x0000000000040947 */ /* 0x001fea0003800000 */
[----:B------:R-:W-:Y:S01]  /*9090*/  BPT.TRAP 0x1 ;  /* 0x000000040000795c */ /* 0x000fe20000300000 */
.L_x_30:
[----:B------:R-:W0:Y:S01]  /*90a0*/  S2R R8, SR_TID.X ;  /* 0x0000000000087919 */ /* 0x000e220000002100 */
[----:B------:R-:W-:Y:S01]  /*90b0*/  IMAD.MOV.U32 R19, RZ, RZ, 0x6540 ;  /* 0x00006540ff137424 */ /* 0x000fe200078e00ff */
[----:B------:R-:W-:Y:S02]  /*90c0*/  UIMAD.WIDE UR6, UR41, 0x100, URZ ;  /* 0x00000100290678a5 */ /* 0x000fe4000f8e023f */
[----:B------:R-:W-:Y:S01]  /*90d0*/  USHF.R.S32.HI UR10, URZ, 0x1f, UR43 ;  /* 0x0000001f3f0a7899 */ /* 0x000fe2000801142b */
[----:B------:R-:W-:Y:S01]  /*90e0*/  ULDC.64 UR8, c[0x0][0x5d0] ;  /* 0x0001740000087ab9 */ /* 0x000fe20000000a00 */
[----:B------:R-:W-:Y:S02]  /*90f0*/  UIADD3 UR39, UR44, UR39, URZ ;  /* 0x000000272c277290 */ /* 0x000fe4000fffe03f */
[----:B------:R-:W-:Y:S02]  /*9100*/  UIMAD UR4, UR10, UR8, URZ ;  /* 0x000000080a0472a4 */ /* 0x000fe4000f8e023f */
[----:B------:R-:W-:-:S02]  /*9110*/  USHF.L.U32 UR41, UR41, 0x8, URZ ;  /* 0x0000000829297899 */ /* 0x000fc4000800063f */
[----:B------:R-:W-:Y:S01]  /*9120*/  UIMAD UR4, UR43, UR9, UR4 ;  /* 0x000000092b0472a4 */ /* 0x000fe2000f8e0204 */
[----:B------:R-:W-:Y:S01]  /*9130*/  ULDC UR5, c[0x0][0x284] ;  /* 0x0000a10000057ab9 */ /* 0x000fe20000000800 */
[----:B------:R-:W-:Y:S01]  /*9140*/  UISETP.GT.U32.AND UP0, UPT, UR39, 0x3, UPT ;  /* 0x000000032700788c */ /* 0x000fe2000bf04070 */
[----:B------:R-:W-:-:S03]  /*9150*/  IMAD.U32 R153, RZ, RZ, UR5 ;  /* 0x00000005ff997e24 */ /* 0x000fc6000f8e00ff */
[----:B------:R-:W-:Y:S01]  /*9160*/  UISETP.LT.U32.AND UP0, UPT, UR44, 0x4, UP0 ;  /* 0x000000042c00788c */ /* 0x000fe20008701070 */
[--C-:B0-----:R-:W-:Y:S01]  /*9170*/  SHF.R.U32.HI R4, RZ, 0x7, R8.reuse ;  /* 0x00000007ff047819 */ /* 0x101fe20000011608 */
[----:B------:R-:W-:Y:S01]  /*9180*/  IMAD.SHL.U32 R18, R8, 0x2, RZ ;  /* 0x0000000208127824 */ /* 0x000fe200078e00ff */
[----:B------:R-:W-:Y:S02]  /*9190*/  SHF.R.U32.HI R5, RZ, 0x2, R8 ;  /* 0x00000002ff057819 */ /* 0x000fe40000011608 */
[----:B------:R-:W-:Y:S02]  /*91a0*/  LOP3.LUT R4, R4, 0x1, RZ, 0xc0, !PT ;  /* 0x0000000104047812 */ /* 0x000fe400078ec0ff */
[----:B------:R-:W-:Y:S02]  /*91b0*/  LOP3.LUT R6, R8, 0x60, RZ, 0xc0, !PT ;  /* 0x0000006008067812 */ /* 0x000fe400078ec0ff */
[----:B------:R-:W-:Y:S02]  /*91c0*/  LOP3.LUT R5, R5, 0x7, RZ, 0xc0, !PT ;  /* 0x0000000705057812 */ /* 0x000fe400078ec0ff */
[----:B------:R-:W-:-:S02]  /*91d0*/  SHF.L.U32 R3, R4, 0x6, RZ ;  /* 0x0000000604037819 */ /* 0x000fc400000006ff */
[----:B------:R-:W-:Y:S02]  /*91e0*/  LOP3.LUT R18, R18, 0x6, RZ, 0xc0, !PT ;  /* 0x0000000612127812 */ /* 0x000fe400078ec0ff */
[----:B------:R-:W-:Y:S02]  /*91f0*/  SHF.R.U32.HI R6, RZ, 0x1, R6 ;  /* 0x00000001ff067819 */ /* 0x000fe40000011606 */
[--C-:B------:R-:W-:Y:S02]  /*9200*/  LOP3.LUT R3, R3, 0x40, R5.reuse, 0xe2, !PT ;  /* 0x0000004003037812 */ /* 0x100fe400078ee205 */
[----:B------:R-:W-:Y:S01]  /*9210*/  PRMT R18, R18, R19, UR42 ;  /* 0x0000002a12127e16 */ /* 0x000fe20008000013 */
[----:B------:R-:W-:Y:S01]  /*9220*/  USHF.L.U32 UR42, UR42, 0x8, URZ ;  /* 0x000000082a2a7899 */ /* 0x000fe2000800063f */
[----:B------:R-:W-:Y:S02]  /*9230*/  IADD3 R0, RZ, -R6, -R5 ;  /* 0x80000006ff007210 */ /* 0x000fe40007ffe805 */
[----:B------:R-:W-:-:S02]  /*9240*/  LOP3.LUT R3, R3, UR6, R6, 0xfe, !PT ;  /* 0x0000000603037c12 */ /* 0x000fc4000f8efe06 */
[----:B------:R-:W-:Y:S01]  /*9250*/  SHF.R.S32.HI R19, RZ, 0x1f, R18 ;  /* 0x0000001fff137819 */ /* 0x000fe20000011412 */
[----:B------:R-:W-:Y:S01]  /*9260*/  IMAD R0, R4, -0x40, R0 ;  /* 0xffffffc004007824 */ /* 0x000fe200078e0200 */
[----:B------:R-:W-:Y:S01]  /*9270*/  MOV R6, UR8 ;  /* 0x0000000800067c02 */ /* 0x000fe20008000f00 */
[----:B------:R-:W-:Y:S01]  /*9280*/  ULDC UR8, c[0x0][0x288] ;  /* 0x0000a20000087ab9 */ /* 0x000fe20000000800 */
[----:B------:R-:W-:Y:S01]  /*9290*/  MOV R5, 0xfffffffe ;  /* 0xfffffffe00057802 */ /* 0x000fe20000000f00 */
[----:B------:R-:W-:Y:S01]  /*92a0*/  UISETP.GE.AND UP1, UPT, UR42, UR8, UPT ;  /* 0x000000082a00728c */ /* 0x000fe2000bf26270 */
[----:B------:R-:W-:Y:S01]  /*92b0*/  IADD3 R153, R153, -UR41, R0 ;  /* 0x8000002999997c10 */ /* 0x000fe2000fffe000 */
[----:B------:R-:W-:Y:S01]  /*92c0*/  IMAD.WIDE.U32 R6, R6, UR43, R18 ;  /* 0x0000002b06067c25 */ /* 0x000fe2000f8e0012 */
[----:B------:R-:W-:Y:S01]  /*92d0*/  LOP3.LUT R0, R8, 0x3, RZ, 0xc0, !PT ;  /* 0x0000000308007812 */ /* 0x000fe200078ec0ff */
[----:B------:R-:W-:Y:S02]  /*92e0*/  UISETP.GE.OR UP1, UPT, UR41, UR5, UP1 ;  /* 0x000000052900728c */ /* 0x000fe40008f26670 */
[----:B------:R-:W-:Y:S01]  /*92f0*/  VIADD R7, R7, UR4 ;  /* 0x0000000407077c36 */ /* 0x000fe20008000000 */
[----:B------:R-:W-:Y:S01]  /*9300*/  USHF.R.U32.HI UR4, URZ, 0x2, UR39 ;  /* 0x000000023f047899 */ /* 0x000fe20008011627 */
[----:B------:R-:W-:Y:S01]  /*9310*/  IMAD R0, R0, R5, UR8 ;  /* 0x0000000800007e24 */ /* 0x000fe2000f8e0205 */
[----:B------:R-:W-:Y:S01]  /*9320*/  USEL UR5, URZ, 0x1, !UP0 ;  /* 0x000000013f057887 */ /* 0x000fe2000c000000 */
[----:B------:R-:W-:Y:S01]  /*9330*/  PLOP3.LUT P0, PT, PT, PT, UP1, 0x80, 0x0 ;  /* 0x000000000000781c */ /* 0x000fe20003f0f018 */
[----:B------:R-:W-:Y:S01]  /*9340*/  ULOP3.LUT UR4, UR4, 0x1, URZ, 0xc0, !UPT ;  /* 0x0000000104047892 */ /* 0x000fe2000f8ec03f */
[----:B------:R-:W-:Y:S01]  /*9350*/  VIADD R0, R0, -UR42 ;  /* 0x8000002a00007c36 */ /* 0x000fe20008000000 */
[----:B------:R-:W-:-:S02]  /*9360*/  ULOP3.LUT UR39, UR39, 0x3, URZ, 0xc0, !UPT ;  /* 0x0000000327277892 */ /* 0x000fc4000f8ec03f */
[----:B------:R-:W-:Y:S01]  /*9370*/  UISETP.NE.U32.AND UP2, UPT, UR4, 0x1, UPT ;  /* 0x000000010400788c */ /* 0x000fe2000bf45070 */
[----:B------:R-:W-:-:S03]  /*9380*/  UMOV UR41, 0xffffffff ;  /* 0xffffffff00297882 */ /* 0x000fc60000000000 */
[----:B------:R-:W-:-:S04]  /*9390*/  UISETP.GT.U32.AND UP2, UPT, UR44, 0x3, !UP2 ;  /* 0x000000032c00788c */ /* 0x000fc8000d744070 */
[----:B------:R-:W-:-:S04]  /*93a0*/  USEL UR4, URZ, 0x1, !UP2 ;  /* 0x000000013f047887 */ /* 0x000fc8000d000000 */
[----:B------:R-:W-:Y:S01]  /*93b0*/  ULOP3.LUT UR38, UR4, UR38, UR5, 0x96, !UPT ;  /* 0x0000002604267292 */ /* 0x000fe2000f8e9605 */
[----:B------:R-:W-:Y:S11]  /*93c0*/  @P0 BRA `(.L_x_32) ;  /* 0x0000010400d80947 */ /* 0x000ff60003800000 */
[----:B------:R-:W-:Y:S01]  /*93d0*/  FSETP.NEU.AND P0, PT, R16, RZ, PT ;  /* 0x000000ff1000720b */ /* 0x000fe20003f0d000 */
[----:B------:R-:W-:Y:S01]  /*93e0*/  ULDC.64 UR8, c[0x0][0x5c8] ;  /* 0x0001720000087ab9 */ /* 0x000fe20000000a00 */
[----:B------:R-:W-:Y:S01]  /*93f0*/  ISETP.GT.AND P3, PT, R153, RZ, PT ;  /* 0x000000ff9900720c */ /* 0x000fe20003f64270 */
[----:B------:R-:W-:Y:S01]  /*9400*/  UIMAD UR4, UR7, UR8, URZ ;  /* 0x00000008070472a4 */ /* 0x000fe2000f8e023f */
[----:B------:R-:W-:Y:S01]  /*9410*/  IMAD.U32 R10, RZ, RZ, UR9 ;  /* 0x00000009ff0a7e24 */ /* 0x000fe2000f8e00ff */
[----:B------:R-:W-:Y:S01]  /*9420*/  BSSY B0, `(.L_x_32) ;  /* 0x0001070000007945 */ /* 0x000fe20003800000 */
[----:B------:R-:W-:Y:S01]  /*9430*/  IMAD.WIDE.U32 R6, R3, UR8, R6 ;  /* 0x0000000803067c25 */ /* 0x000fe2000f8e0006 */
[----:B------:R-:W-:-:S03]  /*9440*/  ISETP.GT.AND P1, PT, R0, RZ, P3 ;  /* 0x000000ff0000720c */ /* 0x000fc60001f24270 */
[----:B------:R-:W-:-:S05]  /*9450*/  IMAD R10, R3, R10, UR4 ;  /* 0x00000004030a7e24 */ /* 0x000fca000f8e020a */
[----:B------:R-:W-:Y:S01]  /*9460*/  IADD3 R10, R7, R10, RZ ;  /* 0x0000000a070a7210 */ /* 0x000fe20007ffe0ff */
[----:B------:R-:W-:Y:S06]  /*9470*/  @!P0 BRA `(.L_x_33) ;  /* 0x000000b800108947 */ /* 0x000fec0003800000 */
[----:B------:R-:W0:Y:S01]  /*9480*/  LDC.64 R22, c[0x0][0x5b8] ;  /* 0x00016e00ff167b82 */ /* 0x000e220000000a00 */
[----:B------:R-:W2:Y:S01]  /*9490*/  LDL.LU R11, [R1] ;  /* 0x00000000010b7983 */ /* 0x000ea20000300800 */
[----:B------:R-:W-:-:S06]  /*94a0*/  ULDC.64 UR4, c[0x0][0x5c0] ;  /* 0x0001700000047ab9 */ /* 0x000fcc0000000a00 */
[----:B------:R-:W1:Y:S08]  /*94b0*/  LDC.64 R14, c[0x0][0x5b0] ;  /* 0x00016c00ff0e7b82 */ /* 0x000e700000000a00 */
[----:B------:R-:W3:Y:S01]  /*94c0*/  LDC.64 R12, c[0x0][0x5a8] ;  /* 0x00016a00ff0c7b82 */ /* 0x000ee20000000a00 */
[C---:B0-----:R-:W-:Y:S02]  /*94d0*/  IMAD R159, R22.reuse, UR10, RZ ;  /* 0x0000000a169f7c24 */ /* 0x041fe4000f8e02ff */
[----:B------:R-:W-:-:S04]  /*94e0*/  IMAD.WIDE.U32 R154, R22, UR43, R18 ;  /* 0x0000002b169a7c25 */ /* 0x000fc8000f8e0012 */
[----:B------:R-:W-:Y:S02]  /*94f0*/  IMAD R159, R23, UR43, R159 ;  /* 0x0000002b179f7c24 */ /* 0x000fe4000f8e029f */
[----:B-1----:R-:W-:Y:S02]  /*9500*/  IMAD R158, R14, UR7, RZ ;  /* 0x000000070e9e7c24 */ /* 0x002fe4000f8e02ff */
[----:B------:R-:W-:Y:S02]  /*9510*/  IMAD.IADD R21, R155, 0x1, R159 ;  /* 0x000000019b157824 */ /* 0x000fe400078e029f */
[----:B------:R-:W-:Y:S02]  /*9520*/  IMAD.MOV.U32 R20, RZ, RZ, R154 ;  /* 0x000000ffff147224 */ /* 0x000fe400078e009a */
[C---:B------:R-:W-:Y:S02]  /*9530*/  IMAD R158, R3.reuse, R15, R158 ;  /* 0x0000000f039e7224 */ /* 0x040fe400078e029e */
[----:B------:R-:W-:-:S05]  /*9540*/  IMAD.WIDE.U32 R4, R3, R14, R20 ;  /* 0x0000000e03047225 */ /* 0x000fca00078e0014 */
[----:B------:R-:W-:Y:S02]  /*9550*/  IADD3 R5, R5, R158, RZ ;  /* 0x0000009e05057210 */ /* 0x000fe40007ffe0ff */
[----:B---3--:R-:W-:-:S04]  /*9560*/  LEA R8, P0, R4, R12, 0x1 ;  /* 0x0000000c04087211 */ /* 0x008fc800078008ff */
[----:B------:R-:W-:-:S05]  /*9570*/  LEA.HI.X R9, R4, R13, R5, 0x1, P0 ;  /* 0x0000000d04097211 */ /* 0x000fca00000f0c05 */
[----:B------:R-:W3:Y:S01]  /*9580*/  @P1 LDG.E.LTC128B.U16 R23, desc[UR36][R8.64] ;  /* 0x0000002408171981 */ /* 0x000ee2000c1e1520 */
[----:B------:R-:W-:Y:S01]  /*9590*/  BSSY B1, `(.L_x_34) ;  /* 0x0000011000017945 */ /* 0x000fe20003800000 */
[----:B---3--:R-:W-:-:S05]  /*95a0*/  HADD2.F32 R4, -RZ, R23.H0_H0 ;  /* 0x20000017ff047230 */ /* 0x008fca0000004100 */
[----:B------:R-:W-:-:S04]  /*95b0*/  FMUL R4, R4, R16 ;  /* 0x0000001004047220 */ /* 0x000fc80000400000 */
[----:B--2---:R-:W-:Y:S01]  /*95c0*/  FFMA R7, R11, R2, R4 ;  /* 0x000000020b077223 */ /* 0x004fe20000000004 */
[----:B------:R-:W-:-:S04]  /*95d0*/  LEA R4, P0, R6, UR4, 0x1 ;  /* 0x0000000406047c11 */ /* 0x000fc8000f8008ff */
[----:B------:R-:W-:Y:S02]  /*95e0*/  LEA.HI.X R5, R6, UR5, R10, 0x1, P0 ;  /* 0x0000000506057c11 */ /* 0x000fe400080f0c0a */
[----:B------:R-:W-:-:S05]  /*95f0*/  F2FP.F16.F32.PACK_AB R6, RZ, R7 ;  /* 0x00000007ff06723e */ /* 0x000fca00000000ff */
[----:B------:R0:W-:Y:S02]  /*9600*/  @P1 STG.E.U16 desc[UR36][R4.64], R6 ;  /* 0x0000000604001986 */ /* 0x0001e4000c101524 */
[----:B0-----:R-:W-:-:S04]  /*9610*/  IMAD.WIDE.U32 R6, R3, R14, R18 ;  /* 0x0000000e03067225 */ /* 0x001fc800078e0012 */
[----:B------:R-:W-:Y:S02]  /*9620*/  IMAD.IADD R7, R158, 0x1, R7 ;  /* 0x000000019e077824 */ /* 0x000fe400078e0207 */
[----:B------:R-:W-:-:S04]  /*9630*/  IMAD.WIDE.U32 R6, R22, UR43, R6 ;  /* 0x0000002b16067c25 */ /* 0x000fc8000f8e0006 */
[----:B------:R-:W-:Y:S01]  /*9640*/  IMAD.IADD R7, R159, 0x1, R7 ;  /* 0x000000019f077824 */ /* 0x000fe200078e0207 */
[----:B------:R-:W-:-:S04]  /*9650*/  LEA R10, P0, R6, R12, 0x1 ;  /* 0x0000000c060a7211 */ /* 0x000fc800078008ff */
[----:B------:R-:W-:Y:S02]  /*9660*/  LEA.HI.X R11, R6, R13, R7, 0x1, P0 ;  /* 0x0000000d060b7211 */ /* 0x000fe400000f0c07 */
[----:B------:R-:W-:-:S13]  /*9670*/  ISETP.GT.AND P0, PT, R0, 0x1, P3 ;  /* 0x000000010000780c */ /* 0x000fda0001f04270 */
[----:B------:R-:W-:Y:S05]  /*9680*/  @!P0 BRA `(.L_x_35) ;  /* 0x0000000000048947 */ /* 0x000fea0003800000 */
[----:B------:R0:W5:Y:S02]  /*9690*/  LDG.E.LTC128B.U16 R23, desc[UR36][R10.64+0x2] ;  /* 0x000002240a177981 */ /* 0x000164000c1e1520 */
.L_x_35:
[----:B------:R-:W-:Y:S05]  /*96a0*/  BSYNC B1 ;  /* 0x0000000000017941 */ /* 0x000fea0003800000 */
.L_x_34:
[----:B------:R-:W2:Y:S01]  /*96b0*/  LDL.LU R7, [R1+0x4] ;  /* 0x0000040001077983 */ /* 0x000ea20000300800 */
[----:B-----5:R-:W-:Y:S01]  /*96c0*/  HADD2.F32 R6, -RZ, R23.H0_H0 ;  /* 0x20000017ff067230 */ /* 0x020fe20000004100 */
[C---:B------:R-:W-:Y:S02]  /*96d0*/  SHF.L.U64.HI R157, R14.reuse, 0x3, R15 ;  /* 0x000000030e9d7819 */ /* 0x040fe4000001020f */
[----:B------:R-:W-:Y:S01]  /*96e0*/  SHF.L.U32 R156, R14, 0x3, RZ ;  /* 0x000000030e9c7819 */ /* 0x000fe200000006ff */
[----:B------:R-:W3:Y:S01]  /*96f0*/  LDL.LU R160, [R1+0x8] ;  /* 0x0000080001a07983 */ /* 0x000ee20000300800 */
[----:B------:R-:W-:-:S04]  /*9700*/  FMUL R6, R6, R16 ;  /* 0x0000001006067220 */ /* 0x000fc80000400000 */
[----:B--2---:R-:W-:-:S05]  /*9710*/  FFMA R6, R7, R2, R6 ;  /* 0x0000000207067223 */ /* 0x004fca0000000006 */
[----:B------:R-:W-:-:S05]  /*9720*/  F2FP.F16.F32.PACK_AB R6, RZ, R6 ;  /* 0x00000006ff06723e */ /* 0x000fca00000000ff */
[----:B------:R1:W-:Y:S01]  /*9730*/  @P0 STG.E.U16 desc[UR36][R4.64+0x2], R6 ;  /* 0x0000020604000986 */ /* 0x0003e2000c101524 */
[----:B------:R-:W-:-:S04]  /*9740*/  ISETP.GT.AND P0, PT, R153, 0x8, PT ;  /* 0x000000089900780c */ /* 0x000fc80003f04270 */
[----:B------:R-:W-:Y:S01]  /*9750*/  ISETP.GT.AND P1, PT, R0, RZ, P0 ;  /* 0x000000ff0000720c */ /* 0x000fe20000724270 */
[----:B-1----:R-:W-:-:S04]  /*9760*/  IMAD.WIDE.U32 R6, R3, R14, R156 ;  /* 0x0000000e03067225 */ /* 0x002fc800078e009c */
[----:B------:R-:W-:Y:S01]  /*9770*/  IMAD.IADD R158, R158, 0x1, R7 ;  /* 0x000000019e9e7824 */ /* 0x000fe200078e0207 */
[----:B------:R-:W-:-:S05]  /*9780*/  IADD3 R7, P2, R154, R6, RZ ;  /* 0x000000069a077210 */ /* 0x000fca0007f5e0ff */
[----:B------:R-:W-:Y:S01]  /*9790*/  IMAD.X R9, R158, 0x1, R21, P2 ;  /* 0x000000019e097824 */ /* 0x000fe200010e0615 */
[----:B------:R-:W-:-:S04]  /*97a0*/  LEA R8, P2, R7, R12, 0x1 ;  /* 0x0000000c07087211 */ /* 0x000fc800078408ff */
[----:B------:R-:W-:-:S05]  /*97b0*/  LEA.HI.X R9, R7, R13, R9, 0x1, P2 ;  /* 0x0000000d07097211 */ /* 0x000fca00010f0c09 */
[----:B------:R1:W2:Y:S01]  /*97c0*/  @P1 LDG.E.LTC128B.U16 R23, desc[UR36][R8.64] ;  /* 0x0000002408171981 */ /* 0x0002a2000c1e1520 */
[----:B------:R-:W-:Y:S01]  /*97d0*/  IADD3 R6, P2, R18, R6, RZ ;  /* 0x0000000612067210 */ /* 0x000fe20007f5e0ff */
[----:B------:R-:W-:Y:S01]  /*97e0*/  BSSY B1, `(.L_x_36) ;  /* 0x0000016000017945 */ /* 0x000fe20003800000 */
[----:B------:R-:W-:Y:S02]  /*97f0*/  ISETP.GT.AND P4, PT, R0, 0x1, P0 ;  /* 0x000000010000780c */ /* 0x000fe40000784270 */
[----:B------:R-:W-:Y:S01]  /*9800*/  IADD3.X R7, R19, R158, RZ, P2, !PT ;  /* 0x0000009e13077210 */ /* 0x000fe200017fe4ff */
[----:B------:R-:W-:Y:S02]  /*9810*/  IMAD.U32 R158, RZ, RZ, UR9 ;  /* 0x00000009ff9e7e24 */ /* 0x000fe4000f8e00ff */
[----:B------:R-:W-:-:S04]  /*9820*/  IMAD.WIDE.U32 R6, R22, UR43, R6 ;  /* 0x0000002b16067c25 */ /* 0x000fc8000f8e0006 */
[----:B------:R-:W-:Y:S01]  /*9830*/  IMAD.IADD R7, R159, 0x1, R7 ;  /* 0x000000019f077824 */ /* 0x000fe200078e0207 */
[----:B-1----:R-:W-:-:S04]  /*9840*/  LEA R8, P2, R6, R12, 0x1 ;  /* 0x0000000c06087211 */ /* 0x002fc800078408ff */
[----:B------:R-:W-:Y:S01]  /*9850*/  LEA.HI.X R9, R6, R13, R7, 0x1, P2 ;  /* 0x0000000d06097211 */ /* 0x000fe200010f0c07 */
[----:B--2---:R-:W-:-:S05]  /*9860*/  HADD2.F32 R6, -RZ, R23.H0_H0 ;  /* 0x20000017ff067230 */ /* 0x004fca0000004100 */
[----:B------:R-:W-:-:S04]  /*9870*/  FMUL R6, R6, R16 ;  /* 0x0000001006067220 */ /* 0x000fc80000400000 */
[----:B---3--:R-:W-:Y:S01]  /*9880*/  FFMA R7, R160, R2, R6 ;  /* 0x00000002a0077223 */ /* 0x008fe20000000006 */
[----:B------:R-:W-:Y:S01]  /*9890*/  IMAD.U32 R160, RZ, RZ, UR8 ;  /* 0x00000008ffa07e24 */ /* 0x000fe2000f8e00ff */
[----:B------:R-:W-:-:S03]  /*98a0*/  MOV R6, UR8 ;  /* 0x0000000800067c02 */ /* 0x000fc60008000f00 */
[----:B------:R-:W-:Y:S01]  /*98b0*/  IMAD.SHL.U32 R160, R160, 0x10, RZ ;  /* 0x00000010a0a07824 */ /* 0x000fe200078e00ff */
[----:B------:R-:W-:Y:S02]  /*98c0*/  SHF.L.U64.HI R158, R6, 0x4, R158 ;  /* 0x00000004069e7819 */ /* 0x000fe4000001029e */
[----:B------:R-:W-:Y:S02]  /*98d0*/  F2FP.F16.F32.PACK_AB R7, RZ, R7 ;  /* 0x00000007ff07723e */ /* 0x000fe400000000ff */
[----:B------:R-:W-:Y:S02]  /*98e0*/  IADD3 R6, P2, R160, R4, RZ ;  /* 0x00000004a0067210 */ /* 0x000fe40007f5e0ff */
[----:B------:R-:W-:Y:S02]  /*98f0*/  PRMT R161, R7, 0x7610, R161 ;  /* 0x0000761007a17816 */ /* 0x000fe400000000a1 */
[----:B------:R-:W-:-:S05]  /*9900*/  IADD3.X R7, R158, R5, RZ, P2, !PT ;  /* 0x000000059e077210 */ /* 0x000fca00017fe4ff */
[----:B------:R1:W-:Y:S01]  /*9910*/  @P1 STG.E.U16 desc[UR36][R6.64], R161 ;  /* 0x000000a106001986 */ /* 0x0003e2000c101524 */
[----:B------:R-:W-:Y:S05]  /*9920*/  @!P4 BRA `(.L_x_37) ;  /* 0x000000000004c947 */ /* 0x000fea0003800000 */
[----:B------:R2:W5:Y:S02]  /*9930*/  LDG.E.LTC128B.U16 R23, desc[UR36][R8.64+0x2] ;  /* 0x0000022408177981 */ /* 0x000564000c1e1520 */
.L_x_37:
[----:B------:R-:W-:Y:S05]  /*9940*/  BSYNC B1 ;  /* 0x0000000000017941 */ /* 0x000fea0003800000 */
.L_x_36:
[----:B------:R-:W3:Y:S01]  /*9950*/  LDL.LU R162, [R1+0xc] ;  /* 0x00000c0001a27983 */ /* 0x000ee20000300800 */
[----:B-1---5:R-:W-:Y:S01]  /*9960*/  HADD2.F32 R161, -RZ, R23.H0_H0 ;  /* 0x20000017ffa17230 */ /* 0x022fe20000004100 */
[----:B------:R-:W-:Y:S01]  /*9970*/  ISETP.GT.AND P1, PT, R0, 0x8, P3 ;  /* 0x000000080000780c */ /* 0x000fe20001f24270 */
[----:B------:R-:W-:Y:S03]  /*9980*/  BSSY B1, `(.L_x_38) ;  /* 0x0000007000017945 */ /* 0x000fe60003800000 */
[----:B------:R-:W-:-:S04]  /*9990*/  FMUL R161, R161, R16 ;  /* 0x00000010a1a17220 */ /* 0x000fc80000400000 */
[----:B---3--:R-:W-:-:S05]  /*99a0*/  FFMA R161, R162, R2, R161 ;  /* 0x00000002a2a17223 */ /* 0x008fca00000000a1 */
[----:B------:R-:W-:-:S05]  /*99b0*/  F2FP.F16.F32.PACK_AB R161, RZ, R161 ;  /* 0x000000a1ffa1723e */ /* 0x000fca00000000ff */
[----:B------:R1:W-:Y:S01]  /*99c0*/  @P4 STG.E.U16 desc[UR36][R6.64+0x2], R161 ;  /* 0x000002a106004986 */ /* 0x0003e2000c101524 */
[----:B------:R-:W-:Y:S05]  /*99d0*/  @!P1 BRA `(.L_x_39) ;  /* 0x0000000000049947 */ /* 0x000fea0003800000 */
[----:B------:R3:W5:Y:S02]  /*99e0*/  LDG.E.LTC128B.U16 R23, desc[UR36][R10.64+0x10] ;  /* 0x000010240a177981 */ /* 0x000764000c1e1520 */
.L_x_39:
[----:B------:R-:W-:Y:S05]  /*99f0*/  BSYNC B1 ;  /* 0x0000000000017941 */ /* 0x000fea0003800000 */
.L_x_38:
[----:B------:R-:W4:Y:S01]  /*9a00*/  LDL.LU R162, [R1+0x10] ;  /* 0x0000100001a27983 */ /* 0x000f220000300800 */
[----:B-1---5:R-:W-:Y:S01]  /*9a10*/  HADD2.F32 R161, -RZ, R23.H0_H0 ;  /* 0x20000017ffa17230 */ /* 0x022fe20000004100 */
[----:B------:R-:W-:Y:S01]  /*9a20*/  ISETP.GT.AND P2, PT, R0, 0x9, P3 ;  /* 0x000000090000780c */ /* 0x000fe20001f44270 */
[----:B------:R-:W-:Y:S03]  /*9a30*/  BSSY B1, `(.L_x_40) ;  /* 0x0000007000017945 */ /* 0x000fe60003800000 */
[----:B------:R-:W-:-:S04]  /*9a40*/  FMUL R161, R161, R16 ;  /* 0x00000010a1a17220 */ /* 0x000fc80000400000 */
[----:B----4-:R-:W-:-:S05]  /*9a50*/  FFMA R161, R162, R2, R161 ;  /* 0x00000002a2a17223 */ /* 0x010fca00000000a1 */
[----:B------:R-:W-:-:S05]  /*9a60*/  F2FP.F16.F32.PACK_AB R161, RZ, R161 ;  /* 0x000000a1ffa1723e */ /* 0x000fca00000000ff */
[----:B------:R1:W-:Y:S01]  /*9a70*/  @P1 STG.E.U16 desc[UR36][R4.64+0x10], R161 ;  /* 0x000010a104001986 */ /* 0x0003e2000c101524 */
[----:B------:R-:W-:Y:S05]  /*9a80*/  @!P2 BRA `(.L_x_41) ;  /* 0x000000000004a947 */ /* 0x000fea0003800000 */
[----:B------:R4:W5:Y:S02]  /*9a90*/  LDG.E.LTC128B.U16 R23, desc[UR36][R10.64+0x12] ;  /* 0x000012240a177981 */ /* 0x000964000c1e1520 */
.L_x_41:
[----:B------:R-:W-:Y:S05]  /*9aa0*/  BSYNC B1 ;  /* 0x0000000000017941 */ /* 0x000fea0003800000 */
.L_x_40:
[----:B------:R-:W2:Y:S01]  /*9ab0*/  LDL.LU R162, [R1+0x14] ;  /* 0x0000140001a27983 */ /* 0x000ea20000300800 */
[----:B-1---5:R-:W-:Y:S01]  /*9ac0*/  HADD2.F32 R161, -RZ, R23.H0_H0 ;  /* 0x20000017ffa17230 */ /* 0x022fe20000004100 */
[----:B------:R-:W-:Y:S01]  /*9ad0*/  ISETP.GT.AND P1, PT, R0, 0x8, P0 ;  /* 0x000000080000780c */ /* 0x000fe20000724270 */
[----:B------:R-:W-:Y:S03]  /*9ae0*/  BSSY B1, `(.L_x_42) ;  /* 0x0000007000017945 */ /* 0x000fe60003800000 */
[----:B------:R-:W-:-:S04]  /*9af0*/  FMUL R161, R161, R16 ;  /* 0x00000010a1a17220 */ /* 0x000fc80000400000 */
[----:B--2---:R-:W-:-:S05]  /*9b00*/  FFMA R161, R162, R2, R161 ;  /* 0x00000002a2a17223 */ /* 0x004fca00000000a1 */
[----:B------:R-:W-:-:S05]  /*9b10*/  F2FP.F16.F32.PACK_AB R161, RZ, R161 ;  /* 0x000000a1ffa1723e */ /* 0x000fca00000000ff */
[----:B------:R1:W-:Y:S01]  /*9b20*/  @P2 STG.E.U16 desc[UR36][R4.64+0x12], R161 ;  /* 0x000012a104002986 */ /* 0x0003e2000c101524 */
[----:B------:R-:W-:Y:S05]  /*9b30*/  @!P1 BRA `(.L_x_43) ;  /* 0x0000000000049947 */ /* 0x000fea0003800000 */
[----:B------:R2:W5:Y:S02]  /*9b40*/  LDG.E.LTC128B.U16 R23, desc[UR36][R8.64+0x10] ;  /* 0x0000102408177981 */ /* 0x000564000c1e1520 */
.L_x_43:
[----:B------:R-:W-:Y:S05]  /*9b50*/  BSYNC B1 ;  /* 0x0000000000017941 */ /* 0x000fea0003800000 */
.L_x_42:
        /* <DEDUP_REMOVED lines=10> */
.L_x_45:
[----:B------:R-:W-:Y:S05]  /*9c00*/  BSYNC B1 ;  /* 0x0000000000017941 */ /* 0x000fea0003800000 */
.L_x_44:
        /* <DEDUP_REMOVED lines=10> */
.L_x_47:
[----:B------:R-:W-:Y:S05]  /*9cb0*/  BSYNC B1 ;  /* 0x0000000000017941 */ /* 0x000fea0003800000 */
.L_x_46:
        /* <DEDUP_REMOVED lines=10> */
.L_x_49:
[----:B------:R-:W-:Y:S05]  /*9d60*/  BSYNC B1 ;  /* 0x0000000000017941 */ /* 0x000fea0003800000 */
.L_x_48:
        /* <DEDUP_REMOVED lines=10> */
.L_x_51:
[----:B------:R-:W-:Y:S05]  /*9e10*/  BSYNC B1 ;  /* 0x0000000000017941 */ /* 0x000fea0003800000 */
.L_x_50:
        /* <DEDUP_REMOVED lines=10> */
.L_x_53:
[----:B------:R-:W-:Y:S05]  /*9ec0*/  BSYNC B1 ;  /* 0x0000000000017941 */ /* 0x000fea0003800000 */
.L_x_52:
        /* <DEDUP_REMOVED lines=10> */
.L_x_55:
[----:B------:R-:W-:Y:S05]  /*9f70*/  BSYNC B1 ;  /* 0x0000000000017941 */ /* 0x000fea0003800000 */
.L_x_54:
        /* <DEDUP_REMOVED lines=10> */
.L_x_57:
[----:B------:R-:W-:Y:S05]  /*a020*/  BSYNC B1 ;  /* 0x0000000000017941 */ /* 0x000fea0003800000 */
.L_x_56:
        /* <DEDUP_REMOVED lines=10> */
.L_x_59:
[----:B------:R-:W-:Y:S05]  /*a0d0*/  BSYNC B1 ;  /* 0x0000000000017941 */ /* 0x000fea0003800000 */
.L_x_58:
        /* <DEDUP_REMOVED lines=10> */
.L_x_61:
[----:B------:R-:W-:Y:S05]  /*a180*/  BSYNC B1 ;  /* 0x0000000000017941 */ /* 0x000fea0003800000 */
.L_x_60:
        /* <DEDUP_REMOVED lines=10> */
.L_x_63:
[----:B------:R-:W-:Y:S05]  /*a230*/  BSYNC B1 ;  /* 0x0000000000017941 */ /* 0x000fea0003800000 */
.L_x_62:
        /* <DEDUP_REMOVED lines=10> */
.L_x_65:
[----:B------:R-:W-:Y:S05]  /*a2e0*/  BSYNC B1 ;  /* 0x0000000000017941 */ /* 0x000fea0003800000 */
.L_x_64:
        /* <DEDUP_REMOVED lines=10> */
.L_x_67:
[----:B------:R-:W-:Y:S05]  /*a390*/  BSYNC B1 ;  /* 0x0000000000017941 */ /* 0x000fea0003800000 */
.L_x_66:
        /* <DEDUP_REMOVED lines=10> */
.L_x_69:
[----:B------:R-:W-:Y:S05]  /*a440*/  BSYNC B1 ;  /* 0x0000000000017941 */ /* 0x000fea0003800000 */
.L_x_68:
        /* <DEDUP_REMOVED lines=10> */
.L_x_71:
[----:B------:R-:W-:Y:S05]  /*a4f0*/  BSYNC B1 ;  /* 0x0000000000017941 */ /* 0x000fea0003800000 */
.L_x_70:
        /* <DEDUP_REMOVED lines=10> */
.L_x_73:
[----:B------:R-:W-:Y:S05]  /*a5a0*/  BSYNC B1 ;  /* 0x0000000000017941 */ /* 0x000fea0003800000 */
.L_x_72:
        /* <DEDUP_REMOVED lines=10> */
.L_x_75:
[----:B------:R-:W-:Y:S05]  /*a650*/  BSYNC B1 ;  /* 0x0000000000017941 */ /* 0x000fea0003800000 */
.L_x_74:
        /* <DEDUP_REMOVED lines=10> */
.L_x_77:
[----:B------:R-:W-:Y:S05]  /*a700*/  BSYNC B1 ;  /* 0x0000000000017941 */ /* 0x000fea0003800000 */
.L_x_76:
        /* <DEDUP_REMOVED lines=10> */
.L_x_79:
[----:B------:R-:W-:Y:S05]  /*a7b0*/  BSYNC B1 ;  /* 0x0000000000017941 */ /* 0x000fea0003800000 */
.L_x_78:
        /* <DEDUP_REMOVED lines=10> */
.L_x_81:
[----:B------:R-:W-:Y:S05]  /*a860*/  BSYNC B1 ;  /* 0x0000000000017941 */ /* 0x000fea0003800000 */
.L_x_80:
        /* <DEDUP_REMOVED lines=10> */
.L_x_83:
[----:B------:R-:W-:Y:S05]  /*a910*/  BSYNC B1 ;  /* 0x0000000000017941 */ /* 0x000fea0003800000 */
.L_x_82:
        /* <DEDUP_REMOVED lines=10> */
.L_x_85:
[----:B------:R-:W-:Y:S05]  /*a9c0*/  BSYNC B1 ;  /* 0x0000000000017941 */ /* 0x000fea0003800000 */
.L_x_84:
        /* <DEDUP_REMOVED lines=10> */
.L_x_87:
[----:B------:R-:W-:Y:S05]  /*aa70*/  BSYNC B1 ;  /* 0x0000000000017941 */ /* 0x000fea0003800000 */
.L_x_86:
        /* <DEDUP_REMOVED lines=10> */
.L_x_89:
[----:B------:R-:W-:Y:S05]  /*ab20*/  BSYNC B1 ;  /* 0x0000000000017941 */ /* 0x000fea0003800000 */
.L_x_88:
        /* <DEDUP_REMOVED lines=10> */
.L_x_91:
[----:B------:R-:W-:Y:S05]  /*abd0*/  BSYNC B1 ;  /* 0x0000000000017941 */ /* 0x000fea0003800000 */
.L_x_90:
        /* <DEDUP_REMOVED lines=10> */
.L_x_93:
[----:B------:R-:W-:Y:S05]  /*ac80*/  BSYNC B1 ;  /* 0x0000000000017941 */ /* 0x000fea0003800000 */
.L_x_92:
        /* <DEDUP_REMOVED lines=10> */
.L_x_95:
[----:B------:R-:W-:Y:S05]  /*ad30*/  BSYNC B1 ;  /* 0x0000000000017941 */ /* 0x000fea0003800000 */
.L_x_94:
        /* <DEDUP_REMOVED lines=10> */
.L_x_97:
[----:B------:R-:W-:Y:S05]  /*ade0*/  BSYNC B1 ;  /* 0x0000000000017941 */ /* 0x000fea0003800000 */
.L_x_96:
        /* <DEDUP_REMOVED lines=10> */
.L_x_99:
[----:B------:R-:W-:Y:S05]  /*ae90*/  BSYNC B1 ;  /* 0x0000000000017941 */ /* 0x000fea0003800000 */
.L_x_98:
        /* <DEDUP_REMOVED lines=10> */
.L_x_101:
[----:B------:R-:W-:Y:S05]  /*af40*/  BSYNC B1 ;  /* 0x0000000000017941 */ /* 0x000fea0003800000 */
.L_x_100:
        /* <DEDUP_REMOVED lines=10> */
.L_x_103:
[----:B------:R-:W-:Y:S05]  /*aff0*/  BSYNC B1 ;  /* 0x0000000000017941 */ /* 0x000fea0003800000 */
.L_x_102:
        /* <DEDUP_REMOVED lines=10> */
.L_x_105:
[----:B------:R-:W-:Y:S05]  /*b0a0*/  BSYNC B1 ;  /* 0x0000000000017941 */ /* 0x000fea0003800000 */
.L_x_104:
        /* <DEDUP_REMOVED lines=10> */
.L_x_107:
[----:B------:R-:W-:Y:S05]  /*b150*/  BSYNC B1 ;  /* 0x0000000000017941 */ /* 0x000fea0003800000 */
.L_x_106:
        /* <DEDUP_REMOVED lines=10> */
.L_x_109:
[----:B------:R-:W-:Y:S05]  /*b200*/  BSYNC B1 ;  /* 0x0000000000017941 */ /* 0x000fea0003800000 */
.L_x_108:
        /* <DEDUP_REMOVED lines=10> */
.L_x_111:
[----:B------:R-:W-:Y:S05]  /*b2b0*/  BSYNC B1 ;  /* 0x0000000000017941 */ /* 0x000fea0003800000 */
.L_x_110:
        /* <DEDUP_REMOVED lines=10> */
.L_x_113:
[----:B------:R-:W-:Y:S05]  /*b360*/  BSYNC B1 ;  /* 0x0000000000017941 */ /* 0x000fea0003800000 */
.L_x_112:
        /* <DEDUP_REMOVED lines=10> */
.L_x_115:
[----:B------:R-:W-:Y:S05]  /*b410*/  BSYNC B1 ;  /* 0x0000000000017941 */ /* 0x000fea0003800000 */
.L_x_114:
        /* <DEDUP_REMOVED lines=10> */
.L_x_117:
[----:B------:R-:W-:Y:S05]  /*b4c0*/  BSYNC B1 ;  /* 0x0000000000017941 */ /* 0x000fea0003800000 */
.L_x_116:
        /* <DEDUP_REMOVED lines=10> */
.L_x_119:
[----:B------:R-:W-:Y:S05]  /*b570*/  BSYNC B1 ;  /* 0x0000000000017941 */ /* 0x000fea0003800000 */
.L_x_118:
        /* <DEDUP_REMOVED lines=10> */
.L_x_121:
[----:B------:R-:W-:Y:S05]  /*b620*/  BSYNC B1 ;  /* 0x0000000000017941 */ /* 0x000fea0003800000 */
.L_x_120:
        /* <DEDUP_REMOVED lines=10> */
.L_x_123:
[----:B------:R-:W-:Y:S05]  /*b6d0*/  BSYNC B1 ;  /* 0x0000000000017941 */ /* 0x000fea0003800000 */
.L_x_122:
        /* <DEDUP_REMOVED lines=10> */
.L_x_125:
[----:B------:R-:W-:Y:S05]  /*b780*/  BSYNC B1 ;  /* 0x0000000000017941 */ /* 0x000fea0003800000 */
.L_x_124:
        /* <DEDUP_REMOVED lines=10> */
.L_x_127:
[----:B------:R-:W-:Y:S05]  /*b830*/  BSYNC B1 ;  /* 0x0000000000017941 */ /* 0x000fea0003800000 */
.L_x_126:
        /* <DEDUP_REMOVED lines=10> */
.L_x_129:
[----:B------:R-:W-:Y:S05]  /*b8e0*/  BSYNC B1 ;  /* 0x0000000000017941 */ /* 0x000fea0003800000 */
.L_x_128:
        /* <DEDUP_REMOVED lines=10> */
.L_x_131:
[----:B------:R-:W-:Y:S05]  /*b990*/  BSYNC B1 ;  /* 0x0000000000017941 */ /* 0x000fea0003800000 */
.L_x_130:
        /* <DEDUP_REMOVED lines=10> */
.L_x_133:
[----:B------:R-:W-:Y:S05]  /*ba40*/  BSYNC B1 ;  /* 0x0000000000017941 */ /* 0x000fea0003800000 */
.L_x_132:
        /* <DEDUP_REMOVED lines=10> */
.L_x_135:
[----:B------:R-:W-:Y:S05]  /*baf0*/  BSYNC B1 ;  /* 0x0000000000017941 */ /* 0x000fea0003800000 */
.L_x_134:
        /* <DEDUP_REMOVED lines=10> */
.L_x_137:
[----:B------:R-:W-:Y:S05]  /*bba0*/  BSYNC B1 ;  /* 0x0000000000017941 */ /* 0x000fea0003800000 */
.L_x_136:
        /* <DEDUP_REMOVED lines=10> */
.L_x_139:
[----:B------:R-:W-:Y:S05]  /*bc50*/  BSYNC B1 ;  /* 0x0000000000017941 */ /* 0x000fea0003800000 */
.L_x_138:
        /* <DEDUP_REMOVED lines=10> */
.L_x_141:
[----:B------:R-:W-:Y:S05]  /*bd00*/  BSYNC B1 ;  /* 0x0000000000017941 */ /* 0x000fea0003800000 */
.L_x_140:
        /* <DEDUP_REMOVED lines=10> */
.L_x_143:
[----:B------:R-:W-:Y:S05]  /*bdb0*/  BSYNC B1 ;  /* 0x0000000000017941 */ /* 0x000fea0003800000 */
.L_x_142:
        /* <DEDUP_REMOVED lines=10> */
.L_x_145:
[----:B------:R-:W-:Y:S05]  /*be60*/  BSYNC B1 ;  /* 0x0000000000017941 */ /* 0x000fea0003800000 */
.L_x_144:
        /* <DEDUP_REMOVED lines=10> */
.L_x_147:
[----:B------:R-:W-:Y:S05]  /*bf10*/  BSYNC B1 ;  /* 0x0000000000017941 */ /* 0x000fea0003800000 */
.L_x_146:
        /* <DEDUP_REMOVED lines=10> */
.L_x_149:
[----:B------:R-:W-:Y:S05]  /*bfc0*/  BSYNC B1 ;  /* 0x0000000000017941 */ /* 0x000fea0003800000 */
.L_x_148:
        /* <DEDUP_REMOVED lines=10> */
.L_x_151:
[----:B------:R-:W-:Y:S05]  /*c070*/  BSYNC B1 ;  /* 0x0000000000017941 */ /* 0x000fea0003800000 */
.L_x_150:
        /* <DEDUP_REMOVED lines=10> */
.L_x_153:
[----:B------:R-:W-:Y:S05]  /*c120*/  BSYNC B1 ;  /* 0x0000000000017941 */ /* 0x000fea0003800000 */
.L_x_152:
        /* <DEDUP_REMOVED lines=10> */
.L_x_155:
[----:B------:R-:W-:Y:S05]  /*c1d0*/  BSYNC B1 ;  /* 0x0000000000017941 */ /* 0x000fea0003800000 */
.L_x_154:
        /* <DEDUP_REMOVED lines=10> */
.L_x_157:
[----:B------:R-:W-:Y:S05]  /*c280*/  BSYNC B1 ;  /* 0x0000000000017941 */ /* 0x000fea0003800000 */
.L_x_156:
        /* <DEDUP_REMOVED lines=10> */
.L_x_159:
[----:B------:R-:W-:Y:S05]  /*c330*/  BSYNC B1 ;  /* 0x0000000000017941 */ /* 0x000fea0003800000 */
.L_x_158:
        /* <DEDUP_REMOVED lines=10> */
.L_x_161:
[----:B------:R-:W-:Y:S05]  /*c3e0*/  BSYNC B1 ;  /* 0x0000000000017941 */ /* 0x000fea0003800000 */
.L_x_160:
        /* <DEDUP_REMOVED lines=10> */
.L_x_163:
[----:B------:R-:W-:Y:S05]  /*c490*/  BSYNC B1 ;  /* 0x0000000000017941 */ /* 0x000fea0003800000 */
.L_x_162:
        /* <DEDUP_REMOVED lines=10> */
.L_x_165:
[----:B------:R-:W-:Y:S05]  /*c540*/  BSYNC B1 ;  /* 0x0000000000017941 */ /* 0x000fea0003800000 */
.L_x_164:
        /* <DEDUP_REMOVED lines=10> */
.L_x_167:
[----:B------:R-:W-:Y:S05]  /*c5f0*/  BSYNC B1 ;  /* 0x0000000000017941 */ /* 0x000fea0003800000 */
.L_x_166:
        /* <DEDUP_REMOVED lines=10> */
.L_x_169:
[----:B------:R-:W-:Y:S05]  /*c6a0*/  BSYNC B1 ;  /* 0x0000000000017941 */ /* 0x000fea0003800000 */
.L_x_168:
        /* <DEDUP_REMOVED lines=10> */
.L_x_171:
[----:B------:R-:W-:Y:S05]  /*c750*/  BSYNC B1 ;  /* 0x0000000000017941 */ /* 0x000fea0003800000 */
.L_x_170:
        /* <DEDUP_REMOVED lines=10> */
.L_x_173:
[----:B------:R-:W-:Y:S05]  /*c800*/  BSYNC B1 ;  /* 0x0000000000017941 */ /* 0x000fea0003800000 */
.L_x_172:
        /* <DEDUP_REMOVED lines=10> */
.L_x_175:
[----:B------:R-:W-:Y:S05]  /*c8b0*/  BSYNC B1 ;  /* 0x0000000000017941 */ /* 0x000fea0003800000 */
.L_x_174:
        /* <DEDUP_REMOVED lines=10> */
.L_x_177:
[----:B------:R-:W-:Y:S05]  /*c960*/  BSYNC B1 ;  /* 0x0000000000017941 */ /* 0x000fea0003800000 */
.L_x_176:
        /* <DEDUP_REMOVED lines=10> */
.L_x_179:
[----:B------:R-:W-:Y:S05]  /*ca10*/  BSYNC B1 ;  /* 0x0000000000017941 */ /* 0x000fea0003800000 */
.L_x_178:
        /* <DEDUP_REMOVED lines=10> */
.L_x_181:
[----:B------:R-:W-:Y:S05]  /*cac0*/  BSYNC B1 ;  /* 0x0000000000017941 */ /* 0x000fea0003800000 */
.L_x_180:
        /* <DEDUP_REMOVED lines=10> */
.L_x_183:
[----:B------:R-:W-:Y:S05]  /*cb70*/  BSYNC B1 ;  /* 0x0000000000017941 */ /* 0x000fea0003800000 */
.L_x_182:
        /* <DEDUP_REMOVED lines=10> */
.L_x_185:
[----:B------:R-:W-:Y:S05]  /*cc20*/  BSYNC B1 ;  /* 0x0000000000017941 */ /* 0x000fea0003800000 */
.L_x_184:
        /* <DEDUP_REMOVED lines=10> */
.L_x_187:
[----:B------:R-:W-:Y:S05]  /*ccd0*/  BSYNC B1 ;  /* 0x0000000000017941 */ /* 0x000fea0003800000 */
.L_x_186:
        /* <DEDUP_REMOVED lines=10> */
.L_x_189:
[----:B------:R-:W-:Y:S05]  /*cd80*/  BSYNC B1 ;  /* 0x0000000000017941 */ /* 0x000fea0003800000 */
.L_x_188:
        /* <DEDUP_REMOVED lines=10> */
.L_x_191:
[----:B------:R-:W-:Y:S05]  /*ce30*/  BSYNC B1 ;  /* 0x0000000000017941 */ /* 0x000fea0003800000 */
.L_x_190:
        /* <DEDUP_REMOVED lines=10> */
.L_x_193:
[----:B------:R-:W-:Y:S05]  /*cee0*/  BSYNC B1 ;  /* 0x0000000000017941 */ /* 0x000fea0003800000 */
.L_x_192:
        /* <DEDUP_REMOVED lines=10> */
.L_x_195:
[----:B------:R-:W-:Y:S05]  /*cf90*/  BSYNC B1 ;  /* 0x0000000000017941 */ /* 0x000fea0003800000 */
.L_x_194:
        /* <DEDUP_REMOVED lines=10> */
.L_x_197:
[----:B------:R-:W-:Y:S05]  /*d040*/  BSYNC B1 ;  /* 0x0000000000017941 */ /* 0x000fea0003800000 */
.L_x_196:
        /* <DEDUP_REMOVED lines=10> */
.L_x_199:
[----:B------:R-:W-:Y:S05]  /*d0f0*/  BSYNC B1 ;  /* 0x0000000000017941 */ /* 0x000fea0003800000 */
.L_x_198:
        /* <DEDUP_REMOVED lines=10> */
.L_x_201:
[----:B------:R-:W-:Y:S05]  /*d1a0*/  BSYNC B1 ;  /* 0x0000000000017941 */ /* 0x000fea0003800000 */
.L_x_200:
        /* <DEDUP_REMOVED lines=10> */
.L_x_203:
[----:B------:R-:W-:Y:S05]  /*d250*/  BSYNC B1 ;  /* 0x0000000000017941 */ /* 0x000fea0003800000 */
.L_x_202:
        /* <DEDUP_REMOVED lines=10> */
.L_x_205:
[----:B------:R-:W-:Y:S05]  /*d300*/  BSYNC B1 ;  /* 0x0000000000017941 */ /* 0x000fea0003800000 */
.L_x_204:
        /* <DEDUP_REMOVED lines=10> */
.L_x_207:
[----:B------:R-:W-:Y:S05]  /*d3b0*/  BSYNC B1 ;  /* 0x0000000000017941 */ /* 0x000fea0003800000 */
.L_x_206:
        /* <DEDUP_REMOVED lines=10> */
.L_x_209:
[----:B------:R-:W-:Y:S05]  /*d460*/  BSYNC B1 ;  /* 0x0000000000017941 */ /* 0x000fea0003800000 */
.L_x_208:
        /* <DEDUP_REMOVED lines=10> */
.L_x_211:
[----:B------:R-:W-:Y:S05]  /*d510*/  BSYNC B1 ;  /* 0x0000000000017941 */ /* 0x000fea0003800000 */
.L_x_210:
        /* <DEDUP_REMOVED lines=10> */
.L_x_213:
[----:B------:R-:W-:Y:S05]  /*d5c0*/  BSYNC B1 ;  /* 0x0000000000017941 */ /* 0x000fea0003800000 */
.L_x_212:
        /* <DEDUP_REMOVED lines=10> */
.L_x_215:
[----:B------:R-:W-:Y:S05]  /*d670*/  BSYNC B1 ;  /* 0x0000000000017941 */ /* 0x000fea0003800000 */
.L_x_214:
        /* <DEDUP_REMOVED lines=10> */
.L_x_217:
[----:B------:R-:W-:Y:S05]  /*d720*/  BSYNC B1 ;  /* 0x0000000000017941 */ /* 0x000fea0003800000 */
.L_x_216:
        /* <DEDUP_REMOVED lines=10> */
.L_x_219:
[----:B------:R-:W-:Y:S05]  /*d7d0*/  BSYNC B1 ;  /* 0x0000000000017941 */ /* 0x000fea0003800000 */
.L_x_218:
        /* <DEDUP_REMOVED lines=10> */
.L_x_221:
[----:B------:R-:W-:Y:S05]  /*d880*/  BSYNC B1 ;  /* 0x0000000000017941 */ /* 0x000fea0003800000 */
.L_x_220:
        /* <DEDUP_REMOVED lines=10> */
.L_x_223:
[----:B------:R-:W-:Y:S05]  /*d930*/  BSYNC B1 ;  /* 0x0000000000017941 */ /* 0x000fea0003800000 */
.L_x_222:
        /* <DEDUP_REMOVED lines=10> */
.L_x_225:
[----:B------:R-:W-:Y:S05]  /*d9e0*/  BSYNC B1 ;  /* 0x0000000000017941 */ /* 0x000fea0003800000 */
.L_x_224:
        /* <DEDUP_REMOVED lines=10> */
.L_x_227:
[----:B------:R-:W-:Y:S05]  /*da90*/  BSYNC B1 ;  /* 0x0000000000017941 */ /* 0x000fea0003800000 */
.L_x_226:
        /* <DEDUP_REMOVED lines=10> */
.L_x_229:
[----:B------:R-:W-:Y:S05]  /*db40*/  BSYNC B1 ;  /* 0x0000000000017941 */ /* 0x000fea0003800000 */
.L_x_228:
        /* <DEDUP_REMOVED lines=10> */
.L_x_231:
[----:B------:R-:W-:Y:S05]  /*dbf0*/  BSYNC B1 ;  /* 0x0000000000017941 */ /* 0x000fea0003800000 */
.L_x_230:
        /* <DEDUP_REMOVED lines=10> */
.L_x_233:
[----:B------:R-:W-:Y:S05]  /*dca0*/  BSYNC B1 ;  /* 0x0000000000017941 */ /* 0x000fea0003800000 */
.L_x_232:
        /* <DEDUP_REMOVED lines=10> */
.L_x_235:
[----:B------:R-:W-:Y:S05]  /*dd50*/  BSYNC B1 ;  /* 0x0000000000017941 */ /* 0x000fea0003800000 */
.L_x_234:
        /* <DEDUP_REMOVED lines=10> */
.L_x_237:
[----:B------:R-:W-:Y:S05]  /*de00*/  BSYNC B1 ;  /* 0x0000000000017941 */ /* 0x000fea0003800000 */
.L_x_236:
        /* <DEDUP_REMOVED lines=10> */
.L_x_239:
[----:B------:R-:W-:Y:S05]  /*deb0*/  BSYNC B1 ;  /* 0x0000000000017941 */ /* 0x000fea0003800000 */
.L_x_238:
        /* <DEDUP_REMOVED lines=10> */
.L_x_241:
[----:B------:R-:W-:Y:S05]  /*df60*/  BSYNC B1 ;  /* 0x0000000000017941 */ /* 0x000fea0003800000 */
.L_x_240:
        /* <DEDUP_REMOVED lines=10> */
.L_x_243:
[----:B------:R-:W-:Y:S05]  /*e010*/  BSYNC B1 ;  /* 0x0000000000017941 */ /* 0x000fea0003800000 */
.L_x_242:
        /* <DEDUP_REMOVED lines=10> */
.L_x_245:
[----:B------:R-:W-:Y:S05]  /*e0c0*/  BSYNC B1 ;  /* 0x0000000000017941 */ /* 0x000fea0003800000 */
.L_x_244:
        /* <DEDUP_REMOVED lines=10> */
.L_x_247:
[----:B------:R-:W-:Y:S05]  /*e170*/  BSYNC B1 ;  /* 0x0000000000017941 */ /* 0x000fea0003800000 */
.L_x_246:
        /* <DEDUP_REMOVED lines=10> */
.L_x_249:
[----:B------:R-:W-:Y:S05]  /*e220*/  BSYNC B1 ;  /* 0x0000000000017941 */ /* 0x000fea0003800000 */
.L_x_248:
        /* <DEDUP_REMOVED lines=10> */
.L_x_251:
[----:B------:R-:W-:Y:S05]  /*e2d0*/  BSYNC B1 ;  /* 0x0000000000017941 */ /* 0x000fea0003800000 */
.L_x_250:
        /* <DEDUP_REMOVED lines=10> */
.L_x_253:
[----:B------:R-:W-:Y:S05]  /*e380*/  BSYNC B1 ;  /* 0x0000000000017941 */ /* 0x000fea0003800000 */
.L_x_252:
        /* <DEDUP_REMOVED lines=10> */
.L_x_255:
[----:B------:R-:W-:Y:S05]  /*e430*/  BSYNC B1 ;  /* 0x0000000000017941 */ /* 0x000fea0003800000 */
.L_x_254:
        /* <DEDUP_REMOVED lines=10> */
.L_x_257:
[----:B------:R-:W-:Y:S05]  /*e4e0*/  BSYNC B1 ;  /* 0x0000000000017941 */ /* 0x000fea0003800000 */
.L_x_256:
        /* <DEDUP_REMOVED lines=10> */
.L_x_259:
[----:B------:R-:W-:Y:S05]  /*e590*/  BSYNC B1 ;  /* 0x0000000000017941 */ /* 0x000fea0003800000 */
.L_x_258:
        /* <DEDUP_REMOVED lines=10> */
.L_x_261:
[----:B------:R-:W-:Y:S05]  /*e640*/  BSYNC B1 ;  /* 0x0000000000017941 */ /* 0x000fea0003800000 */
.L_x_260:
        /* <DEDUP_REMOVED lines=10> */
.L_x_263:
[----:B------:R-:W-:Y:S05]  /*e6f0*/  BSYNC B1 ;  /* 0x0000000000017941 */ /* 0x000fea0003800000 */
.L_x_262:
        /* <DEDUP_REMOVED lines=10> */
.L_x_265:
[----:B------:R-:W-:Y:S05]  /*e7a0*/  BSYNC B1 ;  /* 0x0000000000017941 */ /* 0x000fea0003800000 */
.L_x_264:
        /* <DEDUP_REMOVED lines=10> */
.L_x_267:
[----:B------:R-:W-:Y:S05]  /*e850*/  BSYNC B1 ;  /* 0x0000000000017941 */ /* 0x000fea0003800000 */
.L_x_266:
        /* <DEDUP_REMOVED lines=10> */
.L_x_269:
[----:B------:R-:W-:Y:S05]  /*e900*/  BSYNC B1 ;  /* 0x0000000000017941 */ /* 0x000fea0003800000 */
.L_x_268:
        /* <DEDUP_REMOVED lines=10> */
.L_x_271:
[----:B------:R-:W-:Y:S05]  /*e9b0*/  BSYNC B1 ;  /* 0x0000000000017941 */ /* 0x000fea0003800000 */
.L_x_270:
        /* <DEDUP_REMOVED lines=10> */
.L_x_273:
[----:B------:R-:W-:Y:S05]  /*ea60*/  BSYNC B1 ;  /* 0x0000000000017941 */ /* 0x000fea0003800000 */
.L_x_272:
        /* <DEDUP_REMOVED lines=10> */
.L_x_275:
[----:B------:R-:W-:Y:S05]  /*eb10*/  BSYNC B1 ;  /* 0x0000000000017941 */ /* 0x000fea0003800000 */
.L_x_274:
        /* <DEDUP_REMOVED lines=10> */
.L_x_277:
[----:B------:R-:W-:Y:S05]  /*ebc0*/  BSYNC B1 ;  /* 0x0000000000017941 */ /* 0x000fea0003800000 */
.L_x_276:
        /* <DEDUP_REMOVED lines=10> */
.L_x_279:
[----:B------:R-:W-:Y:S05]  /*ec70*/  BSYNC B1 ;  /* 0x0000000000017941 */ /* 0x000fea0003800000 */
.L_x_278:
        /* <DEDUP_REMOVED lines=10> */
.L_x_281:
[----:B------:R-:W-:Y:S05]  /*ed20*/  BSYNC B1 ;  /* 0x0000000000017941 */ /* 0x000fea0003800000 */
.L_x_280:
[----:B0-234-:R-:W2:Y:S01]  /*ed30*/  LDL.LU R10, [R1+0x1f4] ;  /* 0x0001f400010a7983 */ /* 0x01dea20000300800 */
[----:B-----5:R-:W-:Y:S01]  /*ed40*/  HADD2.F32 R11, -RZ, R23.H0_H0 ;  /* 0x20000017ff0b7230 */ /* 0x020fe20000004100 */
        /* <DEDUP_REMOVED lines=8> */
.L_x_283:
[----:B------:R-:W-:Y:S05]  /*edd0*/  BSYNC B1 ;  /* 0x0000000000017941 */ /* 0x000fea0003800000 */
.L_x_282:
[----:B------:R-:W3:Y:S01]  /*ede0*/  LDL.LU R10, [R1+0x1f8] ;  /* 0x0001f800010a7983 */ /* 0x000ee20000300800 */
[----:B0----5:R-:W-:Y:S01]  /*edf0*/  HADD2.F32 R11, -RZ, R23.H0_H0 ;  /* 0x20000017ff0b7230 */ /* 0x021fe20000004100 */
[----:B------:R-:W-:Y:S01]  /*ee00*/  ISETP.GT.AND P1, PT, R0, 0xf9, P0 ;  /* 0x000000f90000780c */ /* 0x000fe20000724270 */
[----:B------:R-:W-:Y:S01]  /*ee10*/  BSSY B1, `(.L_x_284) ;  /* 0x000000a000017945 */ /* 0x000fe20003800000 */
[----:B------:R-:W-:Y:S02]  /*ee20*/  IADD3 R169, P0, R3, 0x80, RZ ;  /* 0x0000008003a97810 */ /* 0x000fe40007f1e0ff */
[----:B------:R-:W-:-:S04]  /*ee30*/  FMUL R11, R11, R16 ;  /* 0x000000100b0b7220 */ /* 0x000fc80000400000 */
[----:B---3--:R-:W-:-:S05]  /*ee40*/  FFMA R11, R10, R2, R11 ;  /* 0x000000020a0b7223 */ /* 0x008fca000000000b */
[----:B------:R-:W-:-:S04]  /*ee50*/  F2FP.F16.F32.PACK_AB R11, RZ, R11 ;  /* 0x0000000bff0b723e */ /* 0x000fc800000000ff */
[----:B------:R-:W-:Y:S01]  /*ee60*/  PRMT R3, R11, 0x7610, R3 ;  /* 0x000076100b037816 */ /* 0x000fe20000000003 */
[----:B------:R-:W-:-:S04]  /*ee70*/  IMAD.X R11, RZ, RZ, UR7, P0 ;  /* 0x00000007ff0b7e24 */ /* 0x000fc800080e06ff */
[----:B------:R0:W-:Y:S01]  /*ee80*/  @P2 STG.E.U16 desc[UR36][R6.64+0x1f0], R3 ;  /* 0x0001f00306002986 */ /* 0x0001e2000c101524 */
[----:B------:R-:W-:Y:S05]  /*ee90*/  @!P1 BRA `(.L_x_285) ;  /* 0x0000000000049947 */ /* 0x000fea0003800000 */
[----:B------:R3:W5:Y:S02]  /*eea0*/  LDG.E.LTC128B.U16 R23, desc[UR36][R8.64+0x1f2] ;  /* 0x0001f22408177981 */ /* 0x000764000c1e1520 */
.L_x_285:
[----:B------:R-:W-:Y:S05]  /*eeb0*/  BSYNC B1 ;  /* 0x0000000000017941 */ /* 0x000fea0003800000 */
.L_x_284:
[----:B------:R-:W4:Y:S01]  /*eec0*/  LDL.LU R10, [R1+0x1fc] ;  /* 0x0001fc00010a7983 */ /* 0x000f220000300800 */
[----:B0----5:R-:W-:Y:S01]  /*eed0*/  HADD2.F32 R3, -RZ, R23.H0_H0 ;  /* 0x20000017ff037230 */ /* 0x021fe20000004100 */
[----:B------:R-:W-:Y:S01]  /*eee0*/  ISETP.GT.AND P0, PT, R153, 0x80, PT ;  /* 0x000000809900780c */ /* 0x000fe20003f04270 */
[----:B--23--:R-:W-:-:S03]  /*eef0*/  IMAD R8, R11, R14, RZ ;  /* 0x0000000e0b087224 */ /* 0x00cfc600078e02ff */
[----:B------:R-:W-:Y:S01]  /*ef00*/  FMUL R3, R3, R16 ;  /* 0x0000001003037220 */ /* 0x000fe20000400000 */
[C---:B------:R-:W-:Y:S01]  /*ef10*/  IMAD R167, R169.reuse, R15, R8 ;  /* 0x0000000fa9a77224 */ /* 0x040fe200078e0208 */
[----:B------:R-:W-:Y:S01]  /*ef20*/  ISETP.GT.AND P4, PT, R0, RZ, P0 ;  /* 0x000000ff0000720c */ /* 0x000fe20000784270 */
[----:B------:R-:W-:-:S04]  /*ef30*/  IMAD.WIDE.U32 R8, R169, R14, R20 ;  /* 0x0000000ea9087225 */ /* 0x000fc800078e0014 */
[----:B------:R-:W-:Y:S02]  /*ef40*/  IMAD.IADD R9, R9, 0x1, R167 ;  /* 0x0000000109097824 */ /* 0x000fe400078e02a7 */
[----:B----4-:R-:W-:Y:S01]  /*ef50*/  FFMA R3, R10, R2, R3 ;  /* 0x000000020a037223 */ /* 0x010fe20000000003 */
[----:B------:R-:W-:-:S04]  /*ef60*/  LEA R10, P2, R8, R12, 0x1 ;  /* 0x0000000c080a7211 */ /* 0x000fc800078408ff */
[----:B------:R-:W-:Y:S02]  /*ef70*/  F2FP.F16.F32.PACK_AB R3, RZ, R3 ;  /* 0x00000003ff03723e */ /* 0x000fe400000000ff */
[--C-:B------:R-:W-:Y:S02]  /*ef80*/  LEA.HI.X R11, R8, R13, R9.reuse, 0x1, P2 ;  /* 0x0000000d080b7211 */ /* 0x100fe400010f0c09 */
[----:B------:R-:W-:-:S05]  /*ef90*/  PRMT R9, R3, 0x7610, R9 ;  /* 0x0000761003097816 */ /* 0x000fca0000000009 */
[----:B------:R0:W-:Y:S04]  /*efa0*/  @P1 STG.E.U16 desc[UR36][R6.64+0x1f2], R9 ;  /* 0x0001f20906001986 */ /* 0x0001e8000c101524 */
[----:B------:R-:W2:Y:S01]  /*efb0*/  @P4 LDG.E.LTC128B.U16 R23, desc[UR36][R10.64] ;  /* 0x000000240a174981 */ /* 0x000ea2000c1e1520 */
[----:B-1----:R-:W-:Y:S01]  /*efc0*/  IMAD.U32 R161, RZ, RZ, UR8 ;  /* 0x00000008ffa17e24 */ /* 0x002fe2000f8e00ff */
[----:B------:R-:W-:Y:S01]  /*efd0*/  MOV R164, UR9 ;  /* 0x0000000900a47c02 */ /* 0x000fe20008000f00 */
[----:B------:R-:W-:Y:S01]  /*efe0*/  IMAD.U32 R165, RZ, RZ, UR8 ;  /* 0x00000008ffa57e24 */ /* 0x000fe2000f8e00ff */
[----:B------:R-:W-:Y:S01]  /*eff0*/  ISETP.GT.AND P2, PT, R0, 0x1, P0 ;  /* 0x000000010000780c */ /* 0x000fe20000744270 */
[----:B------:R-:W-:Y:S01]  /*f000*/  IMAD.SHL.U32 R161, R161, 0x100, RZ ;  /* 0x00000100a1a17824 */ /* 0x000fe200078e00ff */
[----:B------:R-:W-:Y:S01]  /*f010*/  BSSY B1, `(.L_x_286) ;  /* 0x0000011000017945 */ /* 0x000fe20003800000 */
[----:B0-----:R-:W-:Y:S01]  /*f020*/  IMAD.WIDE.U32 R8, R169, R14, R18 ;  /* 0x0000000ea9087225 */ /* 0x001fe200078e0012 */
[----:B------:R-:W-:-:S04]  /*f030*/  SHF.L.U64.HI R165, R165, 0x8, R164 ;  /* 0x00000008a5a57819 */ /* 0x000fc800000102a4 */
[----:B------:R-:W-:-:S03]  /*f040*/  IADD3 R9, R167, R9, RZ ;  /* 0x00000009a7097210 */ /* 0x000fc60007ffe0ff */
[----:B------:R-:W-:Y:S01]  /*f050*/  IMAD.WIDE.U32 R162, R22, UR43, R8 ;  /* 0x0000002b16a27c25 */ /* 0x000fe2000f8e0008 */
[----:B------:R-:W-:-:S03]  /*f060*/  IADD3 R8, P1, R161, R4, RZ ;  /* 0x00000004a1087210 */ /* 0x000fc60007f3e0ff */
[----:B------:R-:W-:Y:S01]  /*f070*/  IMAD.IADD R7, R159, 0x1, R163 ;  /* 0x000000019f077824 */ /* 0x000fe200078e02a3 */
[----:B------:R-:W-:Y:S02]  /*f080*/  IADD3.X R9, R165, R5, RZ, P1, !PT ;  /* 0x00000005a5097210 */ /* 0x000fe40000ffe4ff */
[----:B------:R-:W-:-:S04]  /*f090*/  LEA R6, P3, R162, R12, 0x1 ;  /* 0x0000000ca2067211 */ /* 0x000fc800078608ff */
[----:B------:R-:W-:Y:S01]  /*f0a0*/  LEA.HI.X R7, R162, R13, R7, 0x1, P3 ;  /* 0x0000000da2077211 */ /* 0x000fe200018f0c07 */
[----:B--2---:R-:W-:-:S05]  /*f0b0*/  HADD2.F32 R3, -RZ, R23.H0_H0 ;  /* 0x20000017ff037230 */ /* 0x004fca0000004100 */
[----:B------:R-:W-:-:S04]  /*f0c0*/  FMUL R3, R3, R16 ;  /* 0x0000001003037220 */ /* 0x000fc80000400000 */
[----:B------:R-:W-:-:S05]  /*f0d0*/  FFMA R3, R24, R2, R3 ;  /* 0x0000000218037223 */ /* 0x000fca0000000003 */
[----:B------:R-:W-:-:S05]  /*f0e0*/  F2FP.F16.F32.PACK_AB R3, RZ, R3 ;  /* 0x00000003ff03723e */ /* 0x000fca00000000ff */
[----:B------:R0:W-:Y:S01]  /*f0f0*/  @P4 STG.E.U16 desc[UR36][R8.64], R3 ;  /* 0x0000000308004986 */ /* 0x0001e2000c101524 */
[----:B------:R-:W-:Y:S05]  /*f100*/  @!P2 BRA `(.L_x_287) ;  /* 0x000000000004a947 */ /* 0x000fea0003800000 */
[----:B------:R1:W5:Y:S02]  /*f110*/  LDG.E.LTC128B.U16 R23, desc[UR36][R6.64+0x2] ;  /* 0x0000022406177981 */ /* 0x000364000c1e1520 */
.L_x_287:
[----:B------:R-:W-:Y:S05]  /*f120*/  BSYNC B1 ;  /* 0x0000000000017941 */ /* 0x000fea0003800000 */
.L_x_286:
[----:B0----5:R-:W-:Y:S01]  /*f130*/  HADD2.F32 R3, -RZ, R23.H0_H0 ;  /* 0x20000017ff037230 */ /* 0x021fe20000004100 */
[----:B------:R-:W-:Y:S01]  /*f140*/  ISETP.GT.AND P1, PT, R153, 0x88, PT ;  /* 0x000000889900780c */ /* 0x000fe20003f24270 */
[----:B------:R-:W-:Y:S01]  /*f150*/  IMAD.WIDE.U32 R14, R169, R14, R156 ;  /* 0x0000000ea90e7225 */ /* 0x000fe200078e009c */
[----:B------:R-:W-:Y:S03]  /*f160*/  BSSY B1, `(.L_x_288) ;  /* 0x0000010000017945 */ /* 0x000fe60003800000 */
[----:B------:R-:W-:Y:S01]  /*f170*/  FMUL R10, R3, R16 ;  /* 0x00000010030a7220 */ /* 0x000fe20000400000 */
[----:B------:R-:W-:Y:S01]  /*f180*/  IMAD.IADD R167, R167, 0x1, R15 ;  /* 0x00000001a7a77824 */ /* 0x000fe200078e020f */
[----:B------:R-:W-:Y:S02]  /*f190*/  IADD3 R154, P4, R154, R14, RZ ;  /* 0x0000000e9a9a7210 */ /* 0x000fe40007f9e0ff */
[----:B------:R-:W-:Y:S01]  /*f1a0*/  FFMA R10, R25, R2, R10 ;  /* 0x00000002190a7223 */ /* 0x000fe2000000000a */
[----:B------:R-:W-:-:S02]  /*f1b0*/  ISETP.GT.AND P3, PT, R0, RZ, P1 ;  /* 0x000000ff0000720c */ /* 0x000fc40000f64270 */
[--C-:B------:R-:W-:Y:S01]  /*f1c0*/  IMAD.X R20, R167, 0x1, R21.reuse, P4 ;  /* 0x00000001a7147824 */ /* 0x100fe200020e0615 */
[----:B------:R-:W-:Y:S02]  /*f1d0*/  IADD3 R14, P5, R18, R14, RZ ;  /* 0x0000000e120e7210 */ /* 0x000fe40007fbe0ff */
[----:B------:R-:W-:Y:S02]  /*f1e0*/  F2FP.F16.F32.PACK_AB R3, RZ, R10 ;  /* 0x0000000aff03723e */ /* 0x000fe400000000ff */
[C---:B------:R-:W-:Y:S02]  /*f1f0*/  LEA R10, P4, R154.reuse, R12, 0x1 ;  /* 0x0000000c9a0a7211 */ /* 0x040fe400078808ff */
[----:B------:R-:W-:Y:S02]  /*f200*/  PRMT R21, R3, 0x7610, R21 ;  /* 0x0000761003157816 */ /* 0x000fe40000000015 */
[----:B------:R-:W-:Y:S02]  /*f210*/  LEA.HI.X R11, R154, R13, R20, 0x1, P4 ;  /* 0x0000000d9a0b7211 */ /* 0x000fe400020f0c14 */
[----:B------:R-:W-:Y:S01]  /*f220*/  PRMT R3, R23, 0x7610, R3 ;  /* 0x0000761017037816 */ /* 0x000fe20000000003 */
[----:B------:R0:W-:Y:S01]  /*f230*/  @P2 STG.E.U16 desc[UR36][R8.64+0x2], R21 ;  /* 0x0000021508002986 */ /* 0x0001e2000c101524 */
[----:B------:R-:W-:Y:S05]  /*f240*/  @!P3 BRA `(.L_x_289) ;  /* 0x000000000004b947 */ /* 0x000fea0003800000 */
[----:B------:R2:W5:Y:S02]  /*f250*/  LDG.E.LTC128B.U16 R3, desc[UR36][R10.64] ;  /* 0x000000240a037981 */ /* 0x000564000c1e1520 */
.L_x_289:
[----:B------:R-:W-:Y:S05]  /*f260*/  BSYNC B1 ;  /* 0x0000000000017941 */ /* 0x000fea0003800000 */
.L_x_288:
[----:B--2--5:R-:W-:Y:S01]  /*f270*/  HADD2.F32 R11, -RZ, R3.H0_H0 ;  /* 0x20000003ff0b7230 */ /* 0x024fe20000004100 */
[----:B------:R-:W-:Y:S01]  /*f280*/  IADD3.X R15, R19, R167, RZ, P5, !PT ;  /* 0x000000a7130f7210 */ /* 0x000fe20002ffe4ff */
[----:B------:R-:W-:Y:S01]  /*f290*/  BSSY B1, `(.L_x_290) ;  /* 0x000000e000017945 */ /* 0x000fe20003800000 */
[----:B------:R-:W-:Y:S02]  /*f2a0*/  IADD3 R10, P2, R8, R160, RZ ;  /* 0x000000a0080a7210 */ /* 0x000fe40007f5e0ff */
[----:B------:R-:W-:Y:S01]  /*f2b0*/  FMUL R11, R11, R16 ;  /* 0x000000100b0b7220 */ /* 0x000fe20000400000 */
[----:B------:R-:W-:Y:S01]  /*f2c0*/  IMAD.WIDE.U32 R22, R22, UR43, R14 ;  /* 0x0000002b16167c25 */ /* 0x000fe2000f8e000e */
[----:B------:R-:W-:-:S03]  /*f2d0*/  ISETP.GT.AND P5, PT, R0, 0x1, P1 ;  /* 0x000000010000780c */ /* 0x000fc60000fa4270 */
[----:B------:R-:W-:Y:S01]  /*f2e0*/  FFMA R11, R26, R2, R11 ;  /* 0x000000021a0b7223 */ /* 0x000fe2000000000b */
[----:B------:R-:W-:Y:S01]  /*f2f0*/  IMAD.IADD R159, R159, 0x1, R23 ;  /* 0x000000019f9f7824 */ /* 0x000fe200078e0217 */
[----:B------:R-:W-:-:S03]  /*f300*/  LEA R12, P4, R22, R12, 0x1 ;  /* 0x0000000c160c7211 */ /* 0x000fc600078808ff */
[----:B------:R-:W-:Y:S01]  /*f310*/  F2FP.F16.F32.PACK_AB R14, RZ, R11 ;  /* 0x0000000bff0e723e */ /* 0x000fe200000000ff */
[----:B------:R-:W-:Y:S01]  /*f320*/  IMAD.X R11, R9, 0x1, R158, P2 ;  /* 0x00000001090b7824 */ /* 0x000fe200010e069e */
[----:B------:R-:W-:-:S04]  /*f330*/  LEA.HI.X R13, R22, R13, R159, 0x1, P4 ;  /* 0x0000000d160d7211 */ /* 0x000fc800020f0c9f */
[----:B------:R2:W-:Y:S01]  /*f340*/  @P3 STG.E.U16 desc[UR36][R10.64], R14 ;  /* 0x0000000e0a003986 */ /* 0x0005e2000c101524 */
[----:B------:R-:W-:Y:S05]  /*f350*/  @!P5 BRA `(.L_x_291) ;  /* 0x000000000004d947 */ /* 0x000fea0003800000 */
[----:B------:R3:W5:Y:S02]  /*f360*/  LDG.E.LTC128B.U16 R3, desc[UR36][R12.64+0x2] ;  /* 0x000002240c037981 */ /* 0x000764000c1e1520 */
.L_x_291:
[----:B------:R-:W-:Y:S05]  /*f370*/  BSYNC B1 ;  /* 0x0000000000017941 */ /* 0x000fea0003800000 */
.L_x_290:
[----:B-----5:R-:W-:Y:S01]  /*f380*/  HADD2.F32 R15, -RZ, R3.H0_H0 ;  /* 0x20000003ff0f7230 */ /* 0x020fe20000004100 */
[----:B------:R-:W-:Y:S01]  /*f390*/  ISETP.GT.AND P2, PT, R0, 0x8, P0 ;  /* 0x000000080000780c */ /* 0x000fe20000744270 */
[----:B------:R-:W-:Y:S03]  /*f3a0*/  BSSY B1, `(.L_x_292) ;  /* 0x0000007000017945 */ /* 0x000fe60003800000 */
[----:B--2---:R-:W-:-:S04]  /*f3b0*/  FMUL R14, R15, R16 ;  /* 0x000000100f0e7220 */ /* 0x004fc80000400000 */
[----:B------:R-:W-:-:S05]  /*f3c0*/  FFMA R14, R27, R2, R14 ;  /* 0x000000021b0e7223 */ /* 0x000fca000000000e */
[----:B------:R-:W-:-:S05]  /*f3d0*/  F2FP.F16.F32.PACK_AB R14, RZ, R14 ;  /* 0x0000000eff0e723e */ /* 0x000fca00000000ff */
[----:B------:R2:W-:Y:S01]  /*f3e0*/  @P5 STG.E.U16 desc[UR36][R10.64+0x2], R14 ;  /* 0x0000020e0a005986 */ /* 0x0005e2000c101524 */
[----:B------:R-:W-:Y:S05]  /*f3f0*/  @!P2 BRA `(.L_x_293) ;  /* 0x000000000004a947 */ /* 0x000fea0003800000 */
[----:B------:R4:W5:Y:S02]  /*f400*/  LDG.E.LTC128B.U16 R3, desc[UR36][R6.64+0x10] ;  /* 0x0000102406037981 */ /* 0x000964000c1e1520 */
.L_x_293:
[----:B------:R-:W-:Y:S05]  /*f410*/  BSYNC B1 ;  /* 0x0000000000017941 */ /* 0x000fea0003800000 */
.L_x_292:
[----:B--2--5:R-:W-:Y:S01]  /*f420*/  HADD2.F32 R11, -RZ, R3.H0_H0 ;  /* 0x20000003ff0b7230 */ /* 0x024fe20000004100 */
[----:B------:R-:W-:Y:S01]  /*f430*/  ISETP.GT.AND P3, PT, R0, 0x9, P0 ;  /* 0x000000090000780c */ /* 0x000fe20000764270 */
[----:B------:R-:W-:Y:S03]  /*f440*/  BSSY B1, `(.L_x_294) ;  /* 0x0000007000017945 */ /* 0x000fe60003800000 */
[----:B------:R-:W-:-:S04]  /*f450*/  FMUL R11, R11, R16 ;  /* 0x000000100b0b7220 */ /* 0x000fc80000400000 */
[----:B------:R-:W-:-:S05]  /*f460*/  FFMA R11, R28, R2, R11 ;  /* 0x000000021c0b7223 */ /* 0x000fca000000000b */
[----:B------:R-:W-:-:S05]  /*f470*/  F2FP.F16.F32.PACK_AB R11, RZ, R11 ;  /* 0x0000000bff0b723e */ /* 0x000fca00000000ff */
[----:B------:R2:W-:Y:S01]  /*f480*/  @P2 STG.E.U16 desc[UR36][R8.64+0x10], R11 ;  /* 0x0000100b08002986 */ /* 0x0005e2000c101524 */
[----:B------:R-:W-:Y:S05]  /*f490*/  @!P3 BRA `(.L_x_295) ;  /* 0x000000000004b947 */ /* 0x000fea0003800000 */
[----:B------:R0:W5:Y:S02]  /*f4a0*/  LDG.E.LTC128B.U16 R3, desc[UR36][R6.64+0x12] ;  /* 0x0000122406037981 */ /* 0x000164000c1e1520 */
.L_x_295:
[----:B------:R-:W-:Y:S05]  /*f4b0*/  BSYNC B1 ;  /* 0x0000000000017941 */ /* 0x000fea0003800000 */
.L_x_294:
        /* <DEDUP_REMOVED lines=9> */
.L_x_297:
[----:B------:R-:W-:Y:S05]  /*f550*/  BSYNC B1 ;  /* 0x0000000000017941 */ /* 0x000fea0003800000 */
.L_x_296:
[----:B-----5:R-:W-:Y:S01]  /*f560*/  HADD2.F32 R11, -RZ, R3.H0_H0 ;  /* 0x20000003ff0b7230 */ /* 0x020fe20000004100 */
[----:B--2---:R-:W-:Y:S01]  /*f570*/  IADD3 R10, P3, R160, R8, RZ ;  /* 0x00000008a00a7210 */ /* 0x004fe20007f7e0ff */
[----:B------:R-:W-:Y:S01]  /*f580*/  BSSY B1, `(.L_x_298) ;  /* 0x0000009000017945 */ /* 0x000fe20003800000 */
[----:B------:R-:W-:Y:S02]  /*f590*/  ISETP.GT.AND P2, PT, R0, 0x9, P1 ;  /* 0x000000090000780c */ /* 0x000fe40000f44270 */
[----:B------:R-:W-:-:S04]  /*f5a0*/  FMUL R11, R11, R16 ;  /* 0x000000100b0b7220 */ /* 0x000fc80000400000 */
[----:B------:R-:W-:-:S05]  /*f5b0*/  FFMA R11, R30, R2, R11 ;  /* 0x000000021e0b7223 */ /* 0x000fca000000000b */
[----:B------:R-:W-:Y:S02]  /*f5c0*/  F2FP.F16.F32.PACK_AB R14, RZ, R11 ;  /* 0x0000000bff0e723e */ /* 0x000fe400000000ff */
[----:B------:R-:W-:-:S05]  /*f5d0*/  IADD3.X R11, R158, R9, RZ, P3, !PT ;  /* 0x000000099e0b7210 */ /* 0x000fca0001ffe4ff */
[----:B------:R2:W-:Y:S01]  /*f5e0*/  @P4 STG.E.U16 desc[UR36][R10.64+0x10], R14 ;  /* 0x0000100e0a004986 */ /* 0x0005e2000c101524 */
[----:B------:R-:W-:Y:S05]  /*f5f0*/  @!P2 BRA `(.L_x_299) ;  /* 0x000000000004a947 */ /* 0x000fea0003800000 */
[----:B------:R0:W5:Y:S02]  /*f600*/  LDG.E.LTC128B.U16 R3, desc[UR36][R12.64+0x12] ;  /* 0x000012240c037981 */ /* 0x000164000c1e1520 */
.L_x_299:
[----:B------:R-:W-:Y:S05]  /*f610*/  BSYNC B1 ;  /* 0x0000000000017941 */ /* 0x000fea0003800000 */
.L_x_298:
[----:B--2--5:R-:W-:Y:S01]  /*f620*/  HADD2.F32 R11, -RZ, R3.H0_H0 ;  /* 0x20000003ff0b7230 */ /* 0x024fe20000004100 */
[----:B------:R-:W-:Y:S01]  /*f630*/  IADD3 R160, P3, P4, R160, R4, R161 ;  /* 0x00000004a0a07210 */ /* 0x000fe20007c7e0a1 */
[----:B------:R-:W-:Y:S01]  /*f640*/  BSSY B1, `(.L_x_300) ;  /* 0x0000009000017945 */ /* 0x000fe20003800000 */
[----:B------:R-:W-:Y:S02]  /*f650*/  ISETP.GT.AND P5, PT, R0, 0x10, P0 ;  /* 0x000000100000780c */ /* 0x000fe400007a4270 */
[----:B------:R-:W-:Y:S01]  /*f660*/  FMUL R10, R11, R16 ;  /* 0x000000100b0a7220 */ /* 0x000fe20000400000 */
[----:B------:R-:W-:-:S03]  /*f670*/  IADD3.X R161, R158, R5, R165, P3, P4 ;  /* 0x000000059ea17210 */ /* 0x000fc60001fe84a5 */
[----:B------:R-:W-:-:S05]  /*f680*/  FFMA R10, R31, R2, R10 ;  /* 0x000000021f0a7223 */ /* 0x000fca000000000a */
[----:B------:R-:W-:-:S05]  /*f690*/  F2FP.F16.F32.PACK_AB R10, RZ, R10 ;  /* 0x0000000aff0a723e */ /* 0x000fca00000000ff */
[----:B------:R2:W-:Y:S01]  /*f6a0*/  @P2 STG.E.U16 desc[UR36][R160.64+0x12], R10 ;  /* 0x0000120aa0002986 */ /* 0x0005e2000c101524 */
[----:B------:R-:W-:Y:S05]  /*f6b0*/  @!P5 BRA `(.L_x_301) ;  /* 0x000000000004d947 */ /* 0x000fea0003800000 */
[----:B------:R0:W5:Y:S02]  /*f6c0*/  LDG.E.LTC128B.U16 R3, desc[UR36][R6.64+0x20] ;  /* 0x0000202406037981 */ /* 0x000164000c1e1520 */
.L_x_301:
[----:B------:R-:W-:Y:S05]  /*f6d0*/  BSYNC B1 ;  /* 0x0000000000017941 */ /* 0x000fea0003800000 */
.L_x_300:
[----:B-----5:R-:W-:Y:S01]  /*f6e0*/  HADD2.F32 R5, -RZ, R3.H0_H0 ;  /* 0x20000003ff057230 */ /* 0x020fe20000004100 */
        /* <DEDUP_REMOVED lines=8> */
.L_x_303:
[----:B------:R-:W-:Y:S05]  /*f770*/  BSYNC B1 ;  /* 0x0000000000017941 */ /* 0x000fea0003800000 */
.L_x_302:
[----:B0----5:R-:W-:Y:S01]  /*f780*/  HADD2.F32 R5, -RZ, R3.H0_H0 ;  /* 0x20000003ff057230 */ /* 0x021fe20000004100 */
        /* <DEDUP_REMOVED lines=8> */
.L_x_305:
[----:B------:R-:W-:Y:S05]  /*f810*/  BSYNC B1 ;  /* 0x0000000000017941 */ /* 0x000fea0003800000 */
.L_x_304:
[----:B-----5:R-:W-:Y:S01]  /*f820*/  HADD2.F32 R5, -RZ, R3.H0_H0 ;  /* 0x20000003ff057230 */ /* 0x020fe20000004100 */
[----:B------:R-:W-:Y:S01]  /*f830*/  ISETP.GT.AND P2, PT, R0, 0x11, P1 ;  /* 0x000000110000780c */ /* 0x000fe20000f44270 */
[----:B0-----:R-:W-:Y:S01]  /*f840*/  @P3 IMAD.MOV.U32 R4, RZ, RZ, R160 ;  /* 0x000000ffff043224 */ /* 0x001fe200078e00a0 */
[----:B------:R-:W-:Y:S02]  /*f850*/  BSSY B1, `(.L_x_306) ;  /* 0x0000009000017945 */ /* 0x000fe40003800000 */
[----:B------:R-:W-:-:S04]  /*f860*/  FMUL R5, R5, R16 ;  /* 0x0000001005057220 */ /* 0x000fc80000400000 */
[----:B------:R-:W-:-:S05]  /*f870*/  FFMA R5, R34, R2, R5 ;  /* 0x0000000222057223 */ /* 0x000fca0000000005 */
[----:B------:R-:W-:-:S04]  /*f880*/  F2FP.F16.F32.PACK_AB R5, RZ, R5 ;  /* 0x00000005ff05723e */ /* 0x000fc800000000ff */
[----:B--2---:R-:W-:Y:S01]  /*f890*/  PRMT R10, R5, 0x7610, R10 ;  /* 0x00007610050a7816 */ /* 0x004fe2000000000a */
[----:B------:R-:W-:-:S05]  /*f8a0*/  @P3 IMAD.MOV.U32 R5, RZ, RZ, R161 ;  /* 0x000000ffff053224 */ /* 0x000fca00078e00a1 */
[----:B------:R0:W-:Y:S01]  /*f8b0*/  @P3 STG.E.U16 desc[UR36][R4.64+0x20], R10 ;  /* 0x0000200a04003986 */ /* 0x0001e2000c101524 */
[----:B------:R-:W-:Y:S05]  /*f8c0*/  @!P2 BRA `(.L_x_307) ;  /* 0x000000000004a947 */ /* 0x000fea0003800000 */
[----:B------:R2:W5:Y:S02]  /*f8d0*/  LDG.E.LTC128B.U16 R3, desc[UR36][R12.64+0x22] ;  /* 0x000022240c037981 */ /* 0x000564000c1e1520 */
.L_x_307:
[----:B------:R-:W-:Y:S05]  /*f8e0*/  BSYNC B1 ;  /* 0x0000000000017941 */ /* 0x000fea0003800000 */
.L_x_306:
[----:B0----5:R-:W-:Y:S01]  /*f8f0*/  HADD2.F32 R5, -RZ, R3.H0_H0 ;  /* 0x20000003ff057230 */ /* 0x021fe20000004100 */
[----:B------:R-:W-:Y:S01]  /*f900*/  ISETP.GT.AND P3, PT, R0, 0x18, P0 ;  /* 0x000000180000780c */ /* 0x000fe20000764270 */
[----:B------:R-:W-:Y:S03]  /*f910*/  BSSY B1, `(.L_x_308) ;  /* 0x000000a000017945 */ /* 0x000fe60003800000 */
[----:B------:R-:W-:Y:S01]  /*f920*/  FMUL R4, R5, R16 ;  /* 0x0000001005047220 */ /* 0x000fe20000400000 */
[----:B------:R-:W-:-:S03]  /*f930*/  @P2 IMAD.MOV.U32 R5, RZ, RZ, R161 ;  /* 0x000000ffff052224 */ /* 0x000fc600078e00a1 */
[----:B------:R-:W-:-:S05]  /*f940*/  FFMA R4, R35, R2, R4 ;  /* 0x0000000223047223 */ /* 0x000fca0000000004 */
[----:B------:R-:W-:-:S04]  /*f950*/  F2FP.F16.F32.PACK_AB R4, RZ, R4 ;  /* 0x00000004ff04723e */ /* 0x000fc800000000ff */
[----:B------:R-:W-:Y:S02]  /*f960*/  PRMT R10, R4, 0x7610, R10 ;  /* 0x00007610040a7816 */ /* 0x000fe4000000000a */
[----:B------:R-:W-:-:S05]  /*f970*/  @P2 MOV R4, R160 ;  /* 0x000000a000042202 */ /* 0x000fca0000000f00 */
[----:B------:R0:W-:Y:S01]  /*f980*/  @P2 STG.E.U16 desc[UR36][R4.64+0x22], R10 ;  /* 0x0000220a04002986 */ /* 0x0001e2000c101524 */
[----:B------:R-:W-:Y:S05]  /*f990*/  @!P3 BRA `(.L_x_309) ;  /* 0x000000000004b947 */ /* 0x000fea0003800000 */
[----:B------:R0:W5:Y:S02]  /*f9a0*/  LDG.E.LTC128B.U16 R3, desc[UR36][R6.64+0x30] ;  /* 0x0000302406037981 */ /* 0x000164000c1e1520 */
.L_x_309:
[----:B------:R-:W-:Y:S05]  /*f9b0*/  BSYNC B1 ;  /* 0x0000000000017941 */ /* 0x000fea0003800000 */
.L_x_308:
        /* <DEDUP_REMOVED lines=9> */
.L_x_311:
[----:B------:R-:W-:Y:S05]  /*fa50*/  BSYNC B1 ;  /* 0x0000000000017941 */ /* 0x000fea0003800000 */
.L_x_310:
        /* <DEDUP_REMOVED lines=9> */
.L_x_313:
[----:B------:R-:W-:Y:S05]  /*faf0*/  BSYNC B1 ;  /* 0x0000000000017941 */ /* 0x000fea0003800000 */
.L_x_312:
[----:B-----5:R-:W-:Y:S01]  /*fb00*/  HADD2.F32 R5, -RZ, R3.H0_H0 ;  /* 0x20000003ff057230 */ /* 0x020fe20000004100 */
[----:B------:R-:W-:Y:S01]  /*fb10*/  ISETP.GT.AND P2, PT, R0, 0x19, P1 ;  /* 0x000000190000780c */ /* 0x000fe20000f44270 */
[----:B0-----:R-:W-:Y:S01]  /*fb20*/  @P3 IMAD.MOV.U32 R4, RZ, RZ, R160 ;  /* 0x000000ffff043224 */ /* 0x001fe200078e00a0 */
[----:B------:R-:W-:Y:S02]  /*fb30*/  BSSY B1, `(.L_x_314) ;  /* 0x0000009000017945 */ /* 0x000fe40003800000 */
[----:B------:R-:W-:-:S04]  /*fb40*/  FMUL R5, R5, R16 ;  /* 0x0000001005057220 */ /* 0x000fc80000400000 */
[----:B------:R-:W-:-:S05]  /*fb50*/  FFMA R5, R38, R2, R5 ;  /* 0x0000000226057223 */ /* 0x000fca0000000005 */
[----:B------:R-:W-:-:S04]  /*fb60*/  F2FP.F16.F32.PACK_AB R5, RZ, R5 ;  /* 0x00000005ff05723e */ /* 0x000fc800000000ff */
[----:B------:R-:W-:Y:S02]  /*fb70*/  PRMT R10, R5, 0x7610, R10 ;  /* 0x00007610050a7816 */ /* 0x000fe4000000000a */
[----:B------:R-:W-:-:S05]  /*fb80*/  @P3 MOV R5, R161 ;  /* 0x000000a100053202 */ /* 0x000fca0000000f00 */
[----:B------:R0:W-:Y:S01]  /*fb90*/  @P3 STG.E.U16 desc[UR36][R4.64+0x30], R10 ;  /* 0x0000300a04003986 */ /* 0x0001e2000c101524 */
[----:B------:R-:W-:Y:S05]  /*fba0*/  @!P2 BRA `(.L_x_315) ;  /* 0x000000000004a947 */ /* 0x000fea0003800000 */
[----:B------:R0:W5:Y:S02]  /*fbb0*/  LDG.E.LTC128B.U16 R3, desc[UR36][R12.64+0x32] ;  /* 0x000032240c037981 */ /* 0x000164000c1e1520 */
.L_x_315:
[----:B------:R-:W-:Y:S05]  /*fbc0*/  BSYNC B1 ;  /* 0x0000000000017941 */ /* 0x000fea0003800000 */
.L_x_314:
[----:B0----5:R-:W-:Y:S01]  /*fbd0*/  HADD2.F32 R5, -RZ, R3.H0_H0 ;  /* 0x20000003ff057230 */ /* 0x021fe20000004100 */
[----:B------:R-:W-:Y:S01]  /*fbe0*/  ISETP.GT.AND P3, PT, R0, 0x20, P0 ;  /* 0x000000200000780c */ /* 0x000fe20000764270 */
[----:B------:R-:W-:Y:S03]  /*fbf0*/  BSSY B1, `(.L_x_316) ;  /* 0x000000a000017945 */ /* 0x000fe60003800000 */
[----:B------:R-:W-:Y:S01]  /*fc00*/  FMUL R4, R5, R16 ;  /* 0x0000001005047220 */ /* 0x000fe20000400000 */
[----:B------:R-:W-:-:S03]  /*fc10*/  @P2 IMAD.MOV.U32 R5, RZ, RZ, R161 ;  /* 0x000000ffff052224 */ /* 0x000fc600078e00a1 */
[----:B------:R-:W-:-:S05]  /*fc20*/  FFMA R4, R39, R2, R4 ;  /* 0x0000000227047223 */ /* 0x000fca0000000004 */
[----:B------:R-:W-:-:S04]  /*fc30*/  F2FP.F16.F32.PACK_AB R4, RZ, R4 ;  /* 0x00000004ff04723e */ /* 0x000fc800000000ff */
[----:B------:R-:W-:Y:S01]  /*fc40*/  PRMT R10, R4, 0x7610, R10 ;  /* 0x00007610040a7816 */ /* 0x000fe2000000000a */
[----:B------:R-:W-:-:S05]  /*fc50*/  @P2 IMAD.MOV.U32 R4, RZ, RZ, R160 ;  /* 0x000000ffff042224 */ /* 0x000fca00078e00a0 */
[----:B------:R0:W-:Y:S01]  /*fc60*/  @P2 STG.E.U16 desc[UR36][R4.64+0x32], R10 ;  /* 0x0000320a04002986 */ /* 0x0001e2000c101524 */
[----:B------:R-:W-:Y:S05]  /*fc70*/  @!P3 BRA `(.L_x_317) ;  /* 0x000000000004b947 */ /* 0x000fea0003800000 */
[----:B------:R0:W5:Y:S02]  /*fc80*/  LDG.E.LTC128B.U16 R3, desc[UR36][R6.64+0x40] ;  /* 0x0000402406037981 */ /* 0x000164000c1e1520 */
.L_x_317:
[----:B------:R-:W-:Y:S05]  /*fc90*/  BSYNC B1 ;  /* 0x0000000000017941 */ /* 0x000fea0003800000 */
.L_x_316:
        /* <DEDUP_REMOVED lines=9> */
.L_x_319:
[----:B------:R-:W-:Y:S05]  /*fd30*/  BSYNC B1 ;  /* 0x0000000000017941 */ /* 0x000fea0003800000 */
.L_x_318:
        /* <DEDUP_REMOVED lines=9> */
.L_x_321:
[----:B------:R-:W-:Y:S05]  /*fdd0*/  BSYNC B1 ;  /* 0x0000000000017941 */ /* 0x000fea0003800000 */
.L_x_320:
[----:B-----5:R-:W-:Y:S01]  /*fde0*/  HADD2.F32 R5, -RZ, R3.H0_H0 ;  /* 0x20000003ff057230 */ /* 0x020fe20000004100 */
[----:B0-----:R-:W-:Y:S01]  /*fdf0*/  @P3 MOV R4, R160 ;  /* 0x000000a000043202 */ /* 0x001fe20000000f00 */
[----:B------:R-:W-:Y:S01]  /*fe00*/  BSSY B1, `(.L_x_322) ;  /* 0x000000a000017945 */ /* 0x000fe20003800000 */
[----:B------:R-:W-:Y:S02]  /*fe10*/  ISETP.GT.AND P2, PT, R0, 0x21, P1 ;  /* 0x000000210000780c */ /* 0x000fe40000f44270 */
[----:B------:R-:W-:-:S04]  /*fe20*/  FMUL R5, R5, R16 ;  /* 0x0000001005057220 */ /* 0x000fc80000400000 */
[----:B------:R-:W-:-:S05]  /*fe30*/  FFMA R5, R42, R2, R5 ;  /* 0x000000022a057223 */ /* 0x000fca0000000005 */
[----:B------:R-:W-:-:S04]  /*fe40*/  F2FP.F16.F32.PACK_AB R5, RZ, R5 ;  /* 0x00000005ff05723e */ /* 0x000fc800000000ff */
[----:B------:R-:W-:Y:S01]  /*fe50*/  PRMT R10, R5, 0x7610, R10 ;  /* 0x00007610050a7816 */ /* 0x000fe2000000000a */
[----:B------:R-:W-:-:S05]  /*fe60*/  @P3 IMAD.MOV.U32 R5, RZ, RZ, R161 ;  /* 0x000000ffff053224 */ /* 0x000fca00078e00a1 */
[----:B------:R0:W-:Y:S01]  /*fe70*/  @P3 STG.E.U16 desc[UR36][R4.64+0x40], R10 ;  /* 0x0000400a04003986 */ /* 0x0001e2000c101524 */
[----:B------:R-:W-:Y:S05]  /*fe80*/  @!P2 BRA `(.L_x_323) ;  /* 0x000000000004a947 */ /* 0x000fea0003800000 */
[----:B------:R0:W5:Y:S02]  /*fe90*/  LDG.E.LTC128B.U16 R3, desc[UR36][R12.64+0x42] ;  /* 0x000042240c037981 */ /* 0x000164000c1e1520 */
.L_x_323:
[----:B------:R-:W-:Y:S05]  /*fea0*/  BSYNC B1 ;  /* 0x0000000000017941 */ /* 0x000fea0003800000 */
.L_x_322:
[----:B0----5:R-:W-:Y:S01]  /*feb0*/  HADD2.F32 R5, -RZ, R3.H0_H0 ;  /* 0x20000003ff057230 */ /* 0x021fe20000004100 */
[----:B------:R-:W-:Y:S01]  /*fec0*/  ISETP.GT.AND P3, PT, R0, 0x28, P0 ;  /* 0x000000280000780c */ /* 0x000fe20000764270 */
[----:B------:R-:W-:Y:S03]  /*fed0*/  BSSY B1, `(.L_x_324) ;  /* 0x000000a000017945 */ /* 0x000fe60003800000 */
[----:B------:R-:W-:Y:S01]  /*fee0*/  FMUL R4, R5, R16 ;  /* 0x0000001005047220 */ /* 0x000fe20000400000 */
[----:B------:R-:W-:-:S03]  /*fef0*/  @P2 MOV R5, R161 ;  /* 0x000000a100052202 */ /* 0x000fc60000000f00 */
[----:B------:R-:W-:-:S05]  /*ff00*/  FFMA R4, R43, R2, R4 ;  /* 0x000000022b047223 */ /* 0x000fca0000000004 */
[----:B------:R-:W-:-:S04]  /*ff10*/  F2FP.F16.F32.PACK_AB R4, RZ, R4 ;  /* 0x00000004ff04723e */ /* 0x000fc800000000ff */
[----:B------:R-:W-:Y:S01]  /*ff20*/  PRMT R10, R4, 0x7610, R10 ;  /* 0x00007610040a7816 */ /* 0x000fe2000000000a */
[----:B------:R-:W-:-:S05]  /*ff30*/  @P2 IMAD.MOV.U32 R4, RZ, RZ, R160 ;  /* 0x000000ffff042224 */ /* 0x000fca00078e00a0 */
[----:B------:R0:W-:Y:S01]  /*ff40*/  @P2 STG.E.U16 desc[UR36][R4.64+0x42], R10 ;  /* 0x0000420a04002986 */ /* 0x0001e2000c101524 */
[----:B------:R-:W-:Y:S05]  /*ff50*/  @!P3 BRA `(.L_x_325) ;  /* 0x000000000004b947 */ /* 0x000fea0003800000 */
[----:B------:R0:W5:Y:S02]  /*ff60*/  LDG.E.LTC128B.U16 R3, desc[UR36][R6.64+0x50] ;  /* 0x0000502406037981 */ /* 0x000164000c1e1520 */
.L_x_325:
[----:B------:R-:W-:Y:S05]  /*ff70*/  BSYNC B1 ;  /* 0x0000000000017941 */ /* 0x000fea0003800000 */
.L_x_324:
        /* <DEDUP_REMOVED lines=9> */
.L_x_327:
[----:B------:R-:W-:Y:S05]  /*10010*/  BSYNC B1 ;  /* 0x0000000000017941 */ /* 0x000fea0003800000 */
.L_x_326:
        /* <DEDUP_REMOVED lines=9> */
.L_x_329:
[----:B------:R-:W-:Y:S05]  /*100b0*/  BSYNC B1 ;  /* 0x0000000000017941 */ /* 0x000fea0003800000 */
.L_x_328:
[----:B-----5:R-:W-:Y:S01]  /*100c0*/  HADD2.F32 R5, -RZ, R3.H0_H0 ;  /* 0x20000003ff057230 */ /* 0x020fe20000004100 */
[----:B------:R-:W-:Y:S01]  /*100d0*/  ISETP.GT.AND P2, PT, R0, 0x29, P1 ;  /* 0x000000290000780c */ /* 0x000fe20000f44270 */
[----:B0-----:R-:W-:Y:S01]  /*100e0*/  @P3 IMAD.MOV.U32 R4, RZ, RZ, R160 ;  /* 0x000000ffff043224 */ /* 0x001fe200078e00a0 */
[----:B------:R-:W-:Y:S02]  /*100f0*/  BSSY B1, `(.L_x_330) ;  /* 0x0000009000017945 */ /* 0x000fe40003800000 */
        /* <DEDUP_REMOVED lines=8> */
.L_x_331:
[----:B------:R-:W-:Y:S05]  /*10180*/  BSYNC B1 ;  /* 0x0000000000017941 */ /* 0x000fea0003800000 */
.L_x_330:
        /* <DEDUP_REMOVED lines=12> */
.L_x_333:
[----:B------:R-:W-:Y:S05]  /*10250*/  BSYNC B1 ;  /* 0x0000000000017941 */ /* 0x000fea0003800000 */
.L_x_332:
        /* <DEDUP_REMOVED lines=9> */
.L_x_335:
[----:B------:R-:W-:Y:S05]  /*102f0*/  BSYNC B1 ;  /* 0x0000000000017941 */ /* 0x000fea0003800000 */
.L_x_334:
        /* <DEDUP_REMOVED lines=9> */
.L_x_337:
[----:B------:R-:W-:Y:S05]  /*10390*/  BSYNC B1 ;  /* 0x0000000000017941 */ /* 0x000fea0003800000 */
.L_x_336:
        /* <DEDUP_REMOVED lines=12> */
.L_x_339:
[----:B------:R-:W-:Y:S05]  /*10460*/  BSYNC B1 ;  /* 0x0000000000017941 */ /* 0x000fea0003800000 */
.L_x_338:
        /* <DEDUP_REMOVED lines=12> */
.L_x_341:
[----:B------:R-:W-:Y:S05]  /*10530*/  BSYNC B1 ;  /* 0x0000000000017941 */ /* 0x000fea0003800000 */
.L_x_340:
        /* <DEDUP_REMOVED lines=9> */
.L_x_343:
[----:B------:R-:W-:Y:S05]  /*105d0*/  BSYNC B1 ;  /* 0x0000000000017941 */ /* 0x000fea0003800000 */
.L_x_342:
        /* <DEDUP_REMOVED lines=9> */
.L_x_345:
[----:B------:R-:W-:Y:S05]  /*10670*/  BSYNC B1 ;  /* 0x0000000000017941 */ /* 0x000fea0003800000 */
.L_x_344:
        /* <DEDUP_REMOVED lines=12> */
.L_x_347:
[----:B------:R-:W-:Y:S05]  /*10740*/  BSYNC B1 ;  /* 0x0000000000017941 */ /* 0x000fea0003800000 */
.L_x_346:
        /* <DEDUP_REMOVED lines=12> */
.L_x_349:
[----:B------:R-:W-:Y:S05]  /*10810*/  BSYNC B1 ;  /* 0x0000000000017941 */ /* 0x000fea0003800000 */
.L_x_348:
        /* <DEDUP_REMOVED lines=9> */
.L_x_351:
[----:B------:R-:W-:Y:S05]  /*108b0*/  BSYNC B1 ;  /* 0x0000000000017941 */ /* 0x000fea0003800000 */
.L_x_350:
        /* <DEDUP_REMOVED lines=9> */
.L_x_353:
[----:B------:R-:W-:Y:S05]  /*10950*/  BSYNC B1 ;  /* 0x0000000000017941 */ /* 0x000fea0003800000 */
.L_x_352:
        /* <DEDUP_REMOVED lines=12> */
.L_x_355:
[----:B------:R-:W-:Y:S05]  /*10a20*/  BSYNC B1 ;  /* 0x0000000000017941 */ /* 0x000fea0003800000 */
.L_x_354:
        /* <DEDUP_REMOVED lines=12> */
.L_x_357:
[----:B------:R-:W-:Y:S05]  /*10af0*/  BSYNC B1 ;  /* 0x0000000000017941 */ /* 0x000fea0003800000 */
.L_x_356:
        /* <DEDUP_REMOVED lines=9> */
.L_x_359:
[----:B------:R-:W-:Y:S05]  /*10b90*/  BSYNC B1 ;  /* 0x0000000000017941 */ /* 0x000fea0003800000 */
.L_x_358:
        /* <DEDUP_REMOVED lines=9> */
.L_x_361:
[----:B------:R-:W-:Y:S05]  /*10c30*/  BSYNC B1 ;  /* 0x0000000000017941 */ /* 0x000fea0003800000 */
.L_x_360:
        /* <DEDUP_REMOVED lines=12> */
.L_x_363:
[----:B------:R-:W-:Y:S05]  /*10d00*/  BSYNC B1 ;  /* 0x0000000000017941 */ /* 0x000fea0003800000 */
.L_x_362:
        /* <DEDUP_REMOVED lines=12> */
.L_x_365:
[----:B------:R-:W-:Y:S05]  /*10dd0*/  BSYNC B1 ;  /* 0x0000000000017941 */ /* 0x000fea0003800000 */
.L_x_364:
        /* <DEDUP_REMOVED lines=9> */
.L_x_367:
[----:B------:R-:W-:Y:S05]  /*10e70*/  BSYNC B1 ;  /* 0x0000000000017941 */ /* 0x000fea0003800000 */
.L_x_366:
        /* <DEDUP_REMOVED lines=9> */
.L_x_369:
[----:B------:R-:W-:Y:S05]  /*10f10*/  BSYNC B1 ;  /* 0x0000000000017941 */ /* 0x000fea0003800000 */
.L_x_368:
        /* <DEDUP_REMOVED lines=12> */
.L_x_371:
[----:B------:R-:W-:Y:S05]  /*10fe0*/  BSYNC B1 ;  /* 0x0000000000017941 */ /* 0x000fea0003800000 */
.L_x_370:
        /* <DEDUP_REMOVED lines=12> */
.L_x_373:
[----:B------:R-:W-:Y:S05]  /*110b0*/  BSYNC B1 ;  /* 0x0000000000017941 */ /* 0x000fea0003800000 */
.L_x_372:
        /* <DEDUP_REMOVED lines=9> */
.L_x_375:
[----:B------:R-:W-:Y:S05]  /*11150*/  BSYNC B1 ;  /* 0x0000000000017941 */ /* 0x000fea0003800000 */
.L_x_374:
        /* <DEDUP_REMOVED lines=9> */
.L_x_377:
[----:B------:R-:W-:Y:S05]  /*111f0*/  BSYNC B1 ;  /* 0x0000000000017941 */ /* 0x000fea0003800000 */
.L_x_376:
        /* <DEDUP_REMOVED lines=12> */
.L_x_379:
[----:B------:R-:W-:Y:S05]  /*112c0*/  BSYNC B1 ;  /* 0x0000000000017941 */ /* 0x000fea0003800000 */
.L_x_378:
        /* <DEDUP_REMOVED lines=12> */
.L_x_381:
[----:B------:R-:W-:Y:S05]  /*11390*/  BSYNC B1 ;  /* 0x0000000000017941 */ /* 0x000fea0003800000 */
.L_x_380:
        /* <DEDUP_REMOVED lines=9> */
.L_x_383:
[----:B------:R-:W-:Y:S05]  /*11430*/  BSYNC B1 ;  /* 0x0000000000017941 */ /* 0x000fea0003800000 */
.L_x_382:
        /* <DEDUP_REMOVED lines=9> */
.L_x_385:
[----:B------:R-:W-:Y:S05]  /*114d0*/  BSYNC B1 ;  /* 0x0000000000017941 */ /* 0x000fea0003800000 */
.L_x_384:
        /* <DEDUP_REMOVED lines=12> */
.L_x_387:
[----:B------:R-:W-:Y:S05]  /*115a0*/  BSYNC B1 ;  /* 0x0000000000017941 */ /* 0x000fea0003800000 */
.L_x_386:
        /* <DEDUP_REMOVED lines=12> */
.L_x_389:
[----:B------:R-:W-:Y:S05]  /*11670*/  BSYNC B1 ;  /* 0x0000000000017941 */ /* 0x000fea0003800000 */
.L_x_388:
        /* <DEDUP_REMOVED lines=9> */
.L_x_391:
[----:B------:R-:W-:Y:S05]  /*11710*/  BSYNC B1 ;  /* 0x0000000000017941 */ /* 0x000fea0003800000 */
.L_x_390:
        /* <DEDUP_REMOVED lines=9> */
.L_x_393:
[----:B------:R-:W-:Y:S05]  /*117b0*/  BSYNC B1 ;  /* 0x0000000000017941 */ /* 0x000fea0003800000 */
.L_x_392:
        /* <DEDUP_REMOVED lines=12> */
.L_x_395:
[----:B------:R-:W-:Y:S05]  /*11880*/  BSYNC B1 ;  /* 0x0000000000017941 */ /* 0x000fea0003800000 */
.L_x_394:
        /* <DEDUP_REMOVED lines=12> */
.L_x_397:
[----:B------:R-:W-:Y:S05]  /*11950*/  BSYNC B1 ;  /* 0x0000000000017941 */ /* 0x000fea0003800000 */
.L_x_396:
        /* <DEDUP_REMOVED lines=9> */
.L_x_399:
[----:B------:R-:W-:Y:S05]  /*119f0*/  BSYNC B1 ;  /* 0x0000000000017941 */ /* 0x000fea0003800000 */
.L_x_398:
        /* <DEDUP_REMOVED lines=9> */
.L_x_401:
[----:B------:R-:W-:Y:S05]  /*11a90*/  BSYNC B1 ;  /* 0x0000000000017941 */ /* 0x000fea0003800000 */
.L_x_400:
        /* <DEDUP_REMOVED lines=12> */
.L_x_403:
[----:B------:R-:W-:Y:S05]  /*11b60*/  BSYNC B1 ;  /* 0x0000000000017941 */ /* 0x000fea0003800000 */
.L_x_402:
        /* <DEDUP_REMOVED lines=12> */
.L_x_405:
[----:B------:R-:W-:Y:S05]  /*11c30*/  BSYNC B1 ;  /* 0x0000000000017941 */ /* 0x000fea0003800000 */
.L_x_404:
        /* <DEDUP_REMOVED lines=9> */
.L_x_407:
[----:B------:R-:W-:Y:S05]  /*11cd0*/  BSYNC B1 ;  /* 0x0000000000017941 */ /* 0x000fea0003800000 */
.L_x_406:
        /* <DEDUP_REMOVED lines=9> */
.L_x_409:
[----:B------:R-:W-:Y:S05]  /*11d70*/  BSYNC B1 ;  /* 0x0000000000017941 */ /* 0x000fea0003800000 */
.L_x_408:
        /* <DEDUP_REMOVED lines=12> */
.L_x_411:
[----:B------:R-:W-:Y:S05]  /*11e40*/  BSYNC B1 ;  /* 0x0000000000017941 */ /* 0x000fea0003800000 */
.L_x_410:
        /* <DEDUP_REMOVED lines=12> */
.L_x_413:
[----:B------:R-:W-:Y:S05]  /*11f10*/  BSYNC B1 ;  /* 0x0000000000017941 */ /* 0x000fea0003800000 */
.L_x_412:
        /* <DEDUP_REMOVED lines=9> */
.L_x_415:
[----:B------:R-:W-:Y:S05]  /*11fb0*/  BSYNC B1 ;  /* 0x0000000000017941 */ /* 0x000fea0003800000 */
.L_x_414:
        /* <DEDUP_REMOVED lines=9> */
.L_x_417:
[----:B------:R-:W-:Y:S05]  /*12050*/  BSYNC B1 ;  /* 0x0000000000017941 */ /* 0x000fea0003800000 */
.L_x_416:
        /* <DEDUP_REMOVED lines=12> */
.L_x_419:
[----:B------:R-:W-:Y:S05]  /*12120*/  BSYNC B1 ;  /* 0x0000000000017941 */ /* 0x000fea0003800000 */
.L_x_418:
        /* <DEDUP_REMOVED lines=12> */
.L_x_421:
[----:B------:R-:W-:Y:S05]  /*121f0*/  BSYNC B1 ;  /* 0x0000000000017941 */ /* 0x000fea0003800000 */
.L_x_420:
        /* <DEDUP_REMOVED lines=9> */
.L_x_423:
[----:B------:R-:W-:Y:S05]  /*12290*/  BSYNC B1 ;  /* 0x0000000000017941 */ /* 0x000fea0003800000 */
.L_x_422:
        /* <DEDUP_REMOVED lines=9> */
.L_x_425:
[----:B------:R-:W-:Y:S05]  /*12330*/  BSYNC B1 ;  /* 0x0000000000017941 */ /* 0x000fea0003800000 */
.L_x_424:
        /* <DEDUP_REMOVED lines=12> */
.L_x_427:
[----:B------:R-:W-:Y:S05]  /*12400*/  BSYNC B1 ;  /* 0x0000000000017941 */ /* 0x000fea0003800000 */
.L_x_426:
        /* <DEDUP_REMOVED lines=12> */
.L_x_429:
[----:B------:R-:W-:Y:S05]  /*124d0*/  BSYNC B1 ;  /* 0x0000000000017941 */ /* 0x000fea0003800000 */
.L_x_428:
        /* <DEDUP_REMOVED lines=9> */
.L_x_431:
[----:B------:R-:W-:Y:S05]  /*12570*/  BSYNC B1 ;  /* 0x0000000000017941 */ /* 0x000fea0003800000 */
.L_x_430:
        /* <DEDUP_REMOVED lines=9> */
.L_x_433:
[----:B------:R-:W-:Y:S05]  /*12610*/  BSYNC B1 ;  /* 0x0000000000017941 */ /* 0x000fea0003800000 */
.L_x_432:
        /* <DEDUP_REMOVED lines=12> */
.L_x_435:
[----:B------:R-:W-:Y:S05]  /*126e0*/  BSYNC B1 ;  /* 0x0000000000017941 */ /* 0x000fea0003800000 */
.L_x_434:
        /* <DEDUP_REMOVED lines=12> */
.L_x_437:
[----:B------:R-:W-:Y:S05]  /*127b0*/  BSYNC B1 ;  /* 0x0000000000017941 */ /* 0x000fea0003800000 */
.L_x_436:
        /* <DEDUP_REMOVED lines=9> */
.L_x_439:
[----:B------:R-:W-:Y:S05]  /*12850*/  BSYNC B1 ;  /* 0x0000000000017941 */ /* 0x000fea0003800000 */
.L_x_438:
        /* <DEDUP_REMOVED lines=9> */
.L_x_441:
[----:B------:R-:W-:Y:S05]  /*128f0*/  BSYNC B1 ;  /* 0x0000000000017941 */ /* 0x000fea0003800000 */
.L_x_440:
        /* <DEDUP_REMOVED lines=12> */
.L_x_443:
[----:B------:R-:W-:Y:S05]  /*129c0*/  BSYNC B1 ;  /* 0x0000000000017941 */ /* 0x000fea0003800000 */
.L_x_442:
        /* <DEDUP_REMOVED lines=12> */
.L_x_445:
[----:B------:R-:W-:Y:S05]  /*12a90*/  BSYNC B1 ;  /* 0x0000000000017941 */ /* 0x000fea0003800000 */
.L_x_444:
        /* <DEDUP_REMOVED lines=9> */
.L_x_447:
[----:B------:R-:W-:Y:S05]  /*12b30*/  BSYNC B1 ;  /* 0x0000000000017941 */ /* 0x000fea0003800000 */
.L_x_446:
        /* <DEDUP_REMOVED lines=9> */
.L_x_449:
[----:B------:R-:W-:Y:S05]  /*12bd0*/  BSYNC B1 ;  /* 0x0000000000017941 */ /* 0x000fea0003800000 */
.L_x_448:
        /* <DEDUP_REMOVED lines=12> */
.L_x_451:
[----:B------:R-:W-:Y:S05]  /*12ca0*/  BSYNC B1 ;  /* 0x0000000000017941 */ /* 0x000fea0003800000 */
.L_x_450:
        /* <DEDUP_REMOVED lines=12> */
.L_x_453:
[----:B------:R-:W-:Y:S05]  /*12d70*/  BSYNC B1 ;  /* 0x0000000000017941 */ /* 0x000fea0003800000 */
.L_x_452:
        /* <DEDUP_REMOVED lines=9> */
.L_x_455:
[----:B------:R-:W-:Y:S05]  /*12e10*/  BSYNC B1 ;  /* 0x0000000000017941 */ /* 0x000fea0003800000 */
.L_x_454:
        /* <DEDUP_REMOVED lines=9> */
.L_x_457:
[----:B------:R-:W-:Y:S05]  /*12eb0*/  BSYNC B1 ;  /* 0x0000000000017941 */ /* 0x000fea0003800000 */
.L_x_456:
        /* <DEDUP_REMOVED lines=12> */
.L_x_459:
[----:B------:R-:W-:Y:S05]  /*12f80*/  BSYNC B1 ;  /* 0x0000000000017941 */ /* 0x000fea0003800000 */
.L_x_458:
        /* <DEDUP_REMOVED lines=12> */
.L_x_461:
[----:B------:R-:W-:Y:S05]  /*13050*/  BSYNC B1 ;  /* 0x0000000000017941 */ /* 0x000fea0003800000 */
.L_x_460:
        /* <DEDUP_REMOVED lines=9> */
.L_x_463:
[----:B------:R-:W-:Y:S05]  /*130f0*/  BSYNC B1 ;  /* 0x0000000000017941 */ /* 0x000fea0003800000 */
.L_x_462:
        /* <DEDUP_REMOVED lines=9> */
.L_x_465:
[----:B------:R-:W-:Y:S05]  /*13190*/  BSYNC B1 ;  /* 0x0000000000017941 */ /* 0x000fea0003800000 */
.L_x_464:
        /* <DEDUP_REMOVED lines=12> */
.L_x_467:
[----:B------:R-:W-:Y:S05]  /*13260*/  BSYNC B1 ;  /* 0x0000000000017941 */ /* 0x000fea0003800000 */
.L_x_466:
        /* <DEDUP_REMOVED lines=12> */
.L_x_469:
[----:B------:R-:W-:Y:S05]  /*13330*/  BSYNC B1 ;  /* 0x0000000000017941 */ /* 0x000fea0003800000 */
.L_x_468:
        /* <DEDUP_REMOVED lines=9> */
.L_x_471:
[----:B------:R-:W-:Y:S05]  /*133d0*/  BSYNC B1 ;  /* 0x0000000000017941 */ /* 0x000fea0003800000 */
.L_x_470:
        /* <DEDUP_REMOVED lines=9> */
.L_x_473:
[----:B------:R-:W-:Y:S05]  /*13470*/  BSYNC B1 ;  /* 0x0000000000017941 */ /* 0x000fea0003800000 */
.L_x_472:
        /* <DEDUP_REMOVED lines=12> */
.L_x_475:
[----:B------:R-:W-:Y:S05]  /*13540*/  BSYNC B1 ;  /* 0x0000000000017941 */ /* 0x000fea0003800000 */
.L_x_474:
        /* <DEDUP_REMOVED lines=12> */
.L_x_477:
[----:B------:R-:W-:Y:S05]  /*13610*/  BSYNC B1 ;  /* 0x0000000000017941 */ /* 0x000fea0003800000 */
.L_x_476:
        /* <DEDUP_REMOVED lines=9> */
.L_x_479:
[----:B------:R-:W-:Y:S05]  /*136b0*/  BSYNC B1 ;  /* 0x0000000000017941 */ /* 0x000fea0003800000 */
.L_x_478:
        /* <DEDUP_REMOVED lines=9> */
.L_x_481:
[----:B------:R-:W-:Y:S05]  /*13750*/  BSYNC B1 ;  /* 0x0000000000017941 */ /* 0x000fea0003800000 */
.L_x_480:
        /* <DEDUP_REMOVED lines=12> */
.L_x_483:
[----:B------:R-:W-:Y:S05]  /*13820*/  BSYNC B1 ;  /* 0x0000000000017941 */ /* 0x000fea0003800000 */
.L_x_482:
        /* <DEDUP_REMOVED lines=12> */
.L_x_485:
[----:B------:R-:W-:Y:S05]  /*138f0*/  BSYNC B1 ;  /* 0x0000000000017941 */ /* 0x000fea0003800000 */
.L_x_484:
        /* <DEDUP_REMOVED lines=9> */
.L_x_487:
[----:B------:R-:W-:Y:S05]  /*13990*/  BSYNC B1 ;  /* 0x0000000000017941 */ /* 0x000fea0003800000 */
.L_x_486:
        /* <DEDUP_REMOVED lines=9> */
.L_x_489:
[----:B------:R-:W-:Y:S05]  /*13a30*/  BSYNC B1 ;  /* 0x0000000000017941 */ /* 0x000fea0003800000 */
.L_x_488:
        /* <DEDUP_REMOVED lines=12> */
.L_x_491:
[----:B------:R-:W-:Y:S05]  /*13b00*/  BSYNC B1 ;  /* 0x0000000000017941 */ /* 0x000fea0003800000 */
.L_x_490:
        /* <DEDUP_REMOVED lines=12> */
.L_x_493:
[----:B------:R-:W-:Y:S05]  /*13bd0*/  BSYNC B1 ;  /* 0x0000000000017941 */ /* 0x000fea0003800000 */
.L_x_492:
        /* <DEDUP_REMOVED lines=9> */
.L_x_495:
[----:B------:R-:W-:Y:S05]  /*13c70*/  BSYNC B1 ;  /* 0x0000000000017941 */ /* 0x000fea0003800000 */
.L_x_494:
        /* <DEDUP_REMOVED lines=9> */
.L_x_497:
[----:B------:R-:W-:Y:S05]  /*13d10*/  BSYNC B1 ;  /* 0x0000000000017941 */ /* 0x000fea0003800000 */
.L_x_496:
        /* <DEDUP_REMOVED lines=12> */
.L_x_499:
[----:B------:R-:W-:Y:S05]  /*13de0*/  BSYNC B1 ;  /* 0x0000000000017941 */ /* 0x000fea0003800000 */
.L_x_498:
        /* <DEDUP_REMOVED lines=12> */
.L_x_501:
[----:B------:R-:W-:Y:S05]  /*13eb0*/  BSYNC B1 ;  /* 0x0000000000017941 */ /* 0x000fea0003800000 */
.L_x_500:
        /* <DEDUP_REMOVED lines=9> */
.L_x_503:
[----:B------:R-:W-:Y:S05]  /*13f50*/  BSYNC B1 ;  /* 0x0000000000017941 */ /* 0x000fea0003800000 */
.L_x_502:
        /* <DEDUP_REMOVED lines=9> */
.L_x_505:
[----:B------:R-:W-:Y:S05]  /*13ff0*/  BSYNC B1 ;  /* 0x0000000000017941 */ /* 0x000fea0003800000 */
.L_x_504:
        /* <DEDUP_REMOVED lines=12> */
.L_x_507:
[----:B------:R-:W-:Y:S05]  /*140c0*/  BSYNC B1 ;  /* 0x0000000000017941 */ /* 0x000fea0003800000 */
.L_x_506:
        /* <DEDUP_REMOVED lines=12> */
.L_x_509:
[----:B------:R-:W-:Y:S05]  /*14190*/  BSYNC B1 ;  /* 0x0000000000017941 */ /* 0x000fea0003800000 */
.L_x_508:
        /* <DEDUP_REMOVED lines=9> */
.L_x_511:
[----:B------:R-:W-:Y:S05]  /*14230*/  BSYNC B1 ;  /* 0x0000000000017941 */ /* 0x000fea0003800000 */
.L_x_510:
        /* <DEDUP_REMOVED lines=9> */
.L_x_513:
[----:B------:R-:W-:Y:S05]  /*142d0*/  BSYNC B1 ;  /* 0x0000000000017941 */ /* 0x000fea0003800000 */
.L_x_512:
        /* <DEDUP_REMOVED lines=12> */
.L_x_515:
[----:B------:R-:W-:Y:S05]  /*143a0*/  BSYNC B1 ;  /* 0x0000000000017941 */ /* 0x000fea0003800000 */
.L_x_514:
        /* <DEDUP_REMOVED lines=12> */
.L_x_517:
[----:B------:R-:W-:Y:S05]  /*14470*/  BSYNC B1 ;  /* 0x0000000000017941 */ /* 0x000fea0003800000 */
.L_x_516:
        /* <DEDUP_REMOVED lines=9> */
.L_x_519:
[----:B------:R-:W-:Y:S05]  /*14510*/  BSYNC B1 ;  /* 0x0000000000017941 */ /* 0x000fea0003800000 */
.L_x_518:
        /* <DEDUP_REMOVED lines=9> */
.L_x_521:
[----:B------:R-:W-:Y:S05]  /*145b0*/  BSYNC B1 ;  /* 0x0000000000017941 */ /* 0x000fea0003800000 */
.L_x_520:
        /* <DEDUP_REMOVED lines=12> */
.L_x_523:
[----:B------:R-:W-:Y:S05]  /*14680*/  BSYNC B1 ;  /* 0x0000000000017941 */ /* 0x000fea0003800000 */
.L_x_522:
        /* <DEDUP_REMOVED lines=12> */
.L_x_525:
[----:B------:R-:W-:Y:S05]  /*14750*/  BSYNC B1 ;  /* 0x0000000000017941 */ /* 0x000fea0003800000 */
.L_x_524:
        /* <DEDUP_REMOVED lines=9> */
.L_x_527:
[----:B------:R-:W-:Y:S05]  /*147f0*/  BSYNC B1 ;  /* 0x0000000000017941 */ /* 0x000fea0003800000 */
.L_x_526:
        /* <DEDUP_REMOVED lines=9> */
.L_x_529:
[----:B------:R-:W-:Y:S05]  /*14890*/  BSYNC B1 ;  /* 0x0000000000017941 */ /* 0x000fea0003800000 */
.L_x_528:
        /* <DEDUP_REMOVED lines=12> */
.L_x_531:
[----:B------:R-:W-:Y:S05]  /*14960*/  BSYNC B1 ;  /* 0x0000000000017941 */ /* 0x000fea0003800000 */
.L_x_530:
        /* <DEDUP_REMOVED lines=12> */
.L_x_533:
[----:B------:R-:W-:Y:S05]  /*14a30*/  BSYNC B1 ;  /* 0x0000000000017941 */ /* 0x000fea0003800000 */
.L_x_532:
        /* <DEDUP_REMOVED lines=9> */
.L_x_535:
[----:B------:R-:W-:Y:S05]  /*14ad0*/  BSYNC B1 ;  /* 0x0000000000017941 */ /* 0x000fea0003800000 */
.L_x_534:
        /* <DEDUP_REMOVED lines=9> */
.L_x_537:
[----:B------:R-:W-:Y:S05]  /*14b70*/  BSYNC B1 ;  /* 0x0000000000017941 */ /* 0x000fea0003800000 */
.L_x_536:
[----:B-----5:R-:W-:Y:S01]  /*14b80*/  HADD2.F32 R5, -RZ, R3.H0_H0 ;  /* 0x20000003ff057230 */ /* 0x020fe20000004100 */
[----:B0-----:R-:W-:Y:S01]  /*14b90*/  @P2 MOV R4, R160 ;  /* 0x000000a000042202 */ /* 0x001fe20000000f00 */
[----:B------:R-:W-:Y:S01]  /*14ba0*/  BSSY B1, `(.L_x_538) ;  /* 0x000000a000017945 */ /* 0x000fe20003800000 */
[----:B------:R-:W-:Y:S02]  /*14bb0*/  ISETP.GT.AND P1, PT, R0, 0xf9, P1 ;  /* 0x000000f90000780c */ /* 0x000fe40000f24270 */
[----:B------:R-:W-:-:S04]  /*14bc0*/  FMUL R5, R5, R16 ;  /* 0x0000001005057220 */ /* 0x000fc80000400000 */
[----:B------:R-:W-:-:S05]  /*14bd0*/  FFMA R5, R150, R2, R5 ;  /* 0x0000000296057223 */ /* 0x000fca0000000005 */
[----:B------:R-:W-:-:S04]  /*14be0*/  F2FP.F16.F32.PACK_AB R5, RZ, R5 ;  /* 0x00000005ff05723e */ /* 0x000fc800000000ff */
[----:B-1--4-:R-:W-:Y:S01]  /*14bf0*/  PRMT R6, R5, 0x7610, R6 ;  /* 0x0000761005067816 */ /* 0x012fe20000000006 */
[----:B------:R-:W-:-:S05]  /*14c00*/  @P2 IMAD.MOV.U32 R5, RZ, RZ, R161 ;  /* 0x000000ffff052224 */ /* 0x000fca00078e00a1 */
[----:B------:R0:W-:Y:S01]  /*14c10*/  @P2 STG.E.U16 desc[UR36][R4.64+0x1f0], R6 ;  /* 0x0001f00604002986 */ /* 0x0001e2000c101524 */
[----:B------:R-:W-:Y:S05]  /*14c20*/  @!P1 BRA `(.L_x_539) ;  /* 0x0000000000049947 */ /* 0x000fea0003800000 */
[----:B------:R1:W5:Y:S02]  /*14c30*/  LDG.E.LTC128B.U16 R3, desc[UR36][R12.64+0x1f2] ;  /* 0x0001f2240c037981 */ /* 0x000364000c1e1520 */
.L_x_539:
[----:B------:R-:W-:Y:S05]  /*14c40*/  BSYNC B1 ;  /* 0x0000000000017941 */ /* 0x000fea0003800000 */
.L_x_538:
[----:B------:R-:W-:Y:S05]  /*14c50*/  @!P1 BRA `(.L_x_540) ;  /* 0x0000004c00b09947 */ /* 0x000fea0003800000 */
[----:B-----5:R-:W-:-:S05]  /*14c60*/  HADD2.F32 R3, -RZ, R3.H0_H0 ;  /* 0x20000003ff037230 */ /* 0x020fca0000004100 */
[----:B------:R-:W-:-:S04]  /*14c70*/  FMUL R0, R3, R16 ;  /* 0x0000001003007220 */ /* 0x000fc80000400000 */
[----:B------:R-:W-:-:S05]  /*14c80*/  FFMA R0, R151, R2, R0 ;  /* 0x0000000297007223 */ /* 0x000fca0000000000 */
[----:B------:R-:W-:-:S05]  /*14c90*/  F2FP.F16.F32.PACK_AB R0, RZ, R0 ;  /* 0x00000000ff00723e */ /* 0x000fca00000000ff */
[----:B------:R4:W-:Y:S01]  /*14ca0*/  STG.E.U16 desc[UR36][R160.64+0x1f2], R0 ;  /* 0x0001f200a0007986 */ /* 0x0009e2000c101524 */
[----:B------:R-:W-:Y:S05]  /*14cb0*/  BRA `(.L_x_540) ;  /* 0x0000004c00987947 */ /* 0x000fea0003800000 */
.L_x_33:
[----:B------:R-:W2:Y:S01]  /*14cc0*/  LDL.LU R3, [R1] ;  /* 0x0000000001037983 */ /* 0x000ea20000300800 */
[----:B------:R-:W-:-:S03]  /*14cd0*/  ULDC.64 UR4, c[0x0][0x5c0] ;  /* 0x0001700000047ab9 */ /* 0x000fc60000000a00 */
[----:B------:R-:W3:Y:S04]  /*14ce0*/  LDL.LU R9, [R1+0x60] ;  /* 0x0000600001097983 */ /* 0x000ee80000300800 */
[----:B------:R-:W4:Y:S04]  /*14cf0*/  LDL.LU R11, [R1+0x8c] ;  /* 0x00008c00010b7983 */ /* 0x000f280000300800 */
[----:B------:R-:W5:Y:S04]  /*14d00*/  LDL.LU R12, [R1+0x90] ;  /* 0x00009000010c7983 */ /* 0x000f680000300800 */
        /* <DEDUP_REMOVED lines=74> */
[----:B------:R-:W5:Y:S01]  /*151b0*/  LDL.LU R161, [R1+0x1cc] ;  /* 0x0001cc0001a17983 */ /* 0x000f620000300800 */
[----:B--2---:R-:W-:-:S03]  /*151c0*/  FMUL R3, R3, R2 ;  /* 0x0000000203037220 */ /* 0x004fc60000400000 */
[----:B------:R-:W2:Y:S01]  /*151d0*/  LDL.LU R160, [R1+0x1d0] ;  /* 0x0001d00001a07983 */ /* 0x000ea20000300800 */
[----:B------:R-:W-:-:S03]  /*151e0*/  LEA R4, P0, R6, UR4, 0x1 ;  /* 0x0000000406047c11 */ /* 0x000fc6000f8008ff */
[----:B------:R-:W2:Y:S04]  /*151f0*/  LDL.LU R159, [R1+0x1d4] ;  /* 0x0001d400019f7983 */ /* 0x000ea80000300800 */
[----:B------:R-:W2:Y:S04]  /*15200*/  LDL.LU R158, [R1+0x1d8] ;  /* 0x0001d800019e7983 */ /* 0x000ea80000300800 */
[----:B------:R-:W2:Y:S04]  /*15210*/  LDL.LU R157, [R1+0x1dc] ;  /* 0x0001dc00019d7983 */ /* 0x000ea80000300800 */
[----:B------:R-:W2:Y:S01]  /*15220*/  LDL.LU R156, [R1+0x1e0] ;  /* 0x0001e000019c7983 */ /* 0x000ea20000300800 */
[----:B------:R-:W-:-:S03]  /*15230*/  LEA.HI.X R5, R6, UR5, R10, 0x1, P0 ;  /* 0x0000000506057c11 */ /* 0x000fc600080f0c0a */
[----:B------:R-:W2:Y:S01]  /*15240*/  LDL.LU R155, [R1+0x1e4] ;  /* 0x0001e400019b7983 */ /* 0x000ea20000300800 */
[----:B------:R-:W-:-:S03]  /*15250*/  F2FP.F16.F32.PACK_AB R3, RZ, R3 ;  /* 0x00000003ff03723e */ /* 0x000fc600000000ff */
[----:B------:R-:W2:Y:S04]  /*15260*/  LDL.LU R154, [R1+0x1e8] ;  /* 0x0001e800019a7983 */ /* 0x000ea80000300800 */
[----:B------:R-:W2:Y:S04]  /*15270*/  LDL.LU R23, [R1+0x1ec] ;  /* 0x0001ec0001177983 */ /* 0x000ea80000300800 */
[----:B------:R-:W2:Y:S04]  /*15280*/  LDL.LU R22, [R1+0x1f0] ;  /* 0x0001f00001167983 */ /* 0x000ea80000300800 */
[----:B------:R-:W2:Y:S04]  /*15290*/  LDL.LU R21, [R1+0x1f4] ;  /* 0x0001f40001157983 */ /* 0x000ea80000300800 */
[----:B------:R-:W2:Y:S04]  /*152a0*/  LDL.LU R20, [R1+0x1f8] ;  /* 0x0001f80001147983 */ /* 0x000ea80000300800 */
[----:B------:R-:W2:Y:S04]  /*152b0*/  LDL.LU R19, [R1+0x1fc] ;  /* 0x0001fc0001137983 */ /* 0x000ea80000300800 */
[----:B------:R-:W3:Y:S04]  /*152c0*/  LDL.LU R7, [R1+0x8] ;  /* 0x0000080001077983 */ /* 0x000ee80000300800 */
[----:B------:R-:W4:Y:S04]  /*152d0*/  LDL.LU R6, [R1+0xc] ;  /* 0x00000c0001067983 */ /* 0x000f280000300800 */
[----:B------:R0:W-:Y:S04]  /*152e0*/  @P1 STG.E.U16 desc[UR36][R4.64], R3 ;  /* 0x0000000304001986 */ /* 0x0001e8000c101524 */
[----:B0-----:R-:W5:Y:S01]  /*152f0*/  LDL.LU R3, [R1+0x4] ;  /* 0x0000040001037983 */ /* 0x001f620000300800 */
[----:B------:R-:W-:Y:S01]  /*15300*/  ISETP.GT.AND P0, PT, R0, 0x1, P3 ;  /* 0x000000010000780c */ /* 0x000fe20001f04270 */
[----:B------:R-:W-:Y:S01]  /*15310*/  USHF.L.U32 UR5, UR8, 0x4, URZ ;  /* 0x0000000408057899 */ /* 0x000fe2000800063f */
[----:B------:R-:W-:Y:S01]  /*15320*/  ISETP.GT.AND P2, PT, R153, 0x8, PT ;  /* 0x000000089900780c */ /* 0x000fe20003f44270 */
[----:B------:R-:W-:Y:S01]  /*15330*/  USHF.L.U64.HI UR4, UR8, 0x4, UR9 ;  /* 0x0000000408047899 */ /* 0x000fe20008010209 */
[----:B---3--:R-:W-:-:S05]  /*15340*/  FMUL R7, R7, R2 ;  /* 0x0000000207077220 */ /* 0x008fca0000400000 */
[----:B------:R-:W-:-:S04]  /*15350*/  F2FP.F16.F32.PACK_AB R7, RZ, R7 ;  /* 0x00000007ff07723e */ /* 0x000fc800000000ff */
[----:B------:R-:W-:Y:S01]  /*15360*/  PRMT R8, R7, 0x7610, R8 ;  /* 0x0000761007087816 */ /* 0x000fe20000000008 */
[----:B-----5:R-:W-:-:S05]  /*15370*/  FMUL R3, R3, R2 ;  /* 0x0000000203037220 */ /* 0x020fca0000400000 */
[----:B------:R-:W-:-:S05]  /*15380*/  F2FP.F16.F32.PACK_AB R3, RZ, R3 ;  /* 0x00000003ff03723e */ /* 0x000fca00000000ff */
[----:B------:R4:W-:Y:S01]  /*15390*/  @P0 STG.E.U16 desc[UR36][R4.64+0x2], R3 ;  /* 0x0000020304000986 */ /* 0x0009e2000c101524 */
[----:B------:R-:W-:Y:S01]  /*153a0*/  ISETP.GT.AND P0, PT, R0, RZ, P2 ;  /* 0x000000ff0000720c */ /* 0x000fe20001704270 */
[----:B----4-:R-:W-:Y:S01]  /*153b0*/  FMUL R3, R6, R2 ;  /* 0x0000000206037220 */ /* 0x010fe20000400000 */
[----:B------:R-:W-:-:S04]  /*153c0*/  IADD3 R6, P1, R4, UR5, RZ ;  /* 0x0000000504067c10 */ /* 0x000fc8000ff3e0ff */
[----:B------:R-:W-:Y:S02]  /*153d0*/  IADD3.X R7, R5, UR4, RZ, P1, !PT ;  /* 0x0000000405077c10 */ /* 0x000fe40008ffe4ff */
[----:B------:R-:W-:-:S05]  /*153e0*/  F2FP.F16.F32.PACK_AB R3, RZ, R3 ;  /* 0x00000003ff03723e */ /* 0x000fca00000000ff */
[----:B------:R0:W-:Y:S01]  /*153f0*/  @P0 STG.E.U16 desc[UR36][R6.64], R8 ;  /* 0x0000000806000986 */ /* 0x0001e2000c101524 */
[----:B------:R-:W-:-:S03]  /*15400*/  ISETP.GT.AND P0, PT, R0, 0x1, P2 ;  /* 0x000000010000780c */ /* 0x000fc60001704270 */
[----:B0-----:R-:W3:Y:S10]  /*15410*/  LDL.LU R8, [R1+0x50] ;  /* 0x0000500001087983 */ /* 0x001ef40000300800 */
[----:B------:R0:W-:Y:S04]  /*15420*/  @P0 STG.E.U16 desc[UR36][R6.64+0x2], R3 ;  /* 0x0000020306000986 */ /* 0x0001e8000c101524 */
[----:B0-----:R-:W4:Y:S01]  /*15430*/  LDL.LU R3, [R1+0x10] ;  /* 0x0000100001037983 */ /* 0x001f220000300800 */
[----:B------:R-:W-:Y:S01]  /*15440*/  ISETP.GT.AND P0, PT, R0, 0x8, P3 ;  /* 0x000000080000780c */ /* 0x000fe20001f04270 */
[----:B----4-:R-:W-:-:S05]  /*15450*/  FMUL R3, R3, R2 ;  /* 0x0000000203037220 */ /* 0x010fca0000400000 */
[----:B------:R-:W-:-:S07]  /*15460*/  F2FP.F16.F32.PACK_AB R3, RZ, R3 ;  /* 0x00000003ff03723e */ /* 0x000fce00000000ff */
        /* <DEDUP_REMOVED lines=73> */
[----:B---3--:R-:W-:-:S05]  /*15900*/  FMUL R8, R8, R2 ;  /* 0x0000000208087220 */ /* 0x008fca0000400000 */
[----:B------:R-:W-:Y:S01]  /*15910*/  F2FP.F16.F32.PACK_AB R8, RZ, R8 ;  /* 0x00000008ff08723e */ /* 0x000fe200000000ff */
[----:B----4-:R-:W-:-:S05]  /*15920*/  FMUL R3, R3, R2 ;  /* 0x0000000203037220 */ /* 0x010fca0000400000 */
[----:B------:R-:W-:-:S05]  /*15930*/  F2FP.F16.F32.PACK_AB R3, RZ, R3 ;  /* 0x00000003ff03723e */ /* 0x000fca00000000ff */
[----:B------:R0:W-:Y:S01]  /*15940*/  @P0 STG.E.U16 desc[UR36][R6.64+0x42], R3 ;  /* 0x0000420306000986 */ /* 0x0001e2000c101524 */
[----:B------:R-:W-:-:S03]  /*15950*/  ISETP.GT.AND P0, PT, R0, 0x28, P3 ;  /* 0x000000280000780c */ /* 0x000fc60001f04270 */
[----:B0-----:R-:W3:Y:S01]  /*15960*/  LDL.LU R3, [R1+0x54] ;  /* 0x0000540001037983 */ /* 0x001ee20000300800 */
[----:B------:R-:W-:-:S09]  /*15970*/  ISETP.GT.AND P1, PT, R0, 0x29, P3 ;  /* 0x000000290000780c */ /* 0x000fd20001f24270 */
[----:B------:R0:W-:Y:S04]  /*15980*/  @P0 STG.E.U16 desc[UR36][R4.64+0x50], R8 ;  /* 0x0000500804000986 */ /* 0x0001e8000c101524 */
[----:B0-----:R-:W4:Y:S01]  /*15990*/  LDL.LU R8, [R1+0x58] ;  /* 0x0000580001087983 */ /* 0x001f220000300800 */
[----:B---3--:R-:W-:-:S05]  /*159a0*/  FMUL R3, R3, R2 ;  /* 0x0000000203037220 */ /* 0x008fca0000400000 */
[----:B------:R-:W-:-:S05]  /*159b0*/  F2FP.F16.F32.PACK_AB R3, RZ, R3 ;  /* 0x00000003ff03723e */ /* 0x000fca00000000ff */
[----:B------:R0:W-:Y:S01]  /*159c0*/  @P1 STG.E.U16 desc[UR36][R4.64+0x52], R3 ;  /* 0x0000520304001986 */ /* 0x0001e2000c101524 */
[----:B----4-:R-:W-:-:S05]  /*159d0*/  FMUL R8, R8, R2 ;  /* 0x0000000208087220 */ /* 0x010fca0000400000 */
[----:B------:R-:W-:Y:S01]  /*159e0*/  F2FP.F16.F32.PACK_AB R8, RZ, R8 ;  /* 0x00000008ff08723e */ /* 0x000fe200000000ff */
[----:B0-----:R-:W3:Y:S03]  /*159f0*/  LDL.LU R3, [R1+0x5c] ;  /* 0x00005c0001037983 */ /* 0x001ee60000300800 */
[----:B------:R-:W-:Y:S02]  /*15a00*/  PRMT R10, R8, 0x7610, R10 ;  /* 0x00007610080a7816 */ /* 0x000fe4000000000a */
[----:B------:R-:W4:Y:S01]  /*15a10*/  LDL.LU R8, [R1+0x64] ;  /* 0x0000640001087983 */ /* 0x000f220000300800 */
[C---:B------:R-:W-:Y:S02]  /*15a20*/  ISETP.GT.AND P1, PT, R0.reuse, 0x28, P2 ;  /* 0x000000280000780c */ /* 0x040fe40001724270 */
[C---:B------:R-:W-:Y:S02]  /*15a30*/  ISETP.GT.AND P4, PT, R0.reuse, 0x29, P2 ;  /* 0x000000290000780c */ /* 0x040fe40001784270 */
[C---:B------:R-:W-:Y:S01]  /*15a40*/  ISETP.GT.AND P5, PT, R0.reuse, 0x30, P3 ;  /* 0x000000300000780c */ /* 0x040fe20001fa4270 */
[----:B------:R-:W-:Y:S01]  /*15a50*/  FMUL R9, R9, R2 ;  /* 0x0000000209097220 */ /* 0x000fe20000400000 */
[----:B------:R-:W-:-:S04]  /*15a60*/  ISETP.GT.AND P0, PT, R0, 0x31, P3 ;  /* 0x000000310000780c */ /* 0x000fc80001f04270 */
[----:B------:R-:W-:-:S03]  /*15a70*/  F2FP.F16.F32.PACK_AB R9, RZ, R9 ;  /* 0x00000009ff09723e */ /* 0x000fc600000000ff */
[----:B------:R0:W-:Y:S04]  /*15a80*/  @P1 STG.E.U16 desc[UR36][R6.64+0x50], R10 ;  /* 0x0000500a06001986 */ /* 0x0001e8000c101524 */
[----:B0-----:R-:W5:Y:S01]  /*15a90*/  LDL.LU R10, [R1+0x74] ;  /* 0x00007400010a7983 */ /* 0x001f620000300800 */
[----:B---3--:R-:W-:-:S05]  /*15aa0*/  FMUL R3, R3, R2 ;  /* 0x0000000203037220 */ /* 0x008fca0000400000 */
[----:B------:R-:W-:Y:S01]  /*15ab0*/  F2FP.F16.F32.PACK_AB R3, RZ, R3 ;  /* 0x00000003ff03723e */ /* 0x000fe200000000ff */
[----:B----4-:R-:W-:-:S04]  /*15ac0*/  FMUL R8, R8, R2 ;  /* 0x0000000208087220 */ /* 0x010fc80000400000 */
[----:B------:R0:W-:Y:S04]  /*15ad0*/  @P4 STG.E.U16 desc[UR36][R6.64+0x52], R3 ;  /* 0x0000520306004986 */ /* 0x0001e8000c101524 */
[----:B------:R1:W-:Y:S01]  /*15ae0*/  @P5 STG.E.U16 desc[UR36][R4.64+0x60], R9 ;  /* 0x0000600904005986 */ /* 0x0003e2000c101524 */
[----:B0-----:R-:W-:-:S03]  /*15af0*/  F2FP.F16.F32.PACK_AB R3, RZ, R8 ;  /* 0x00000008ff03723e */ /* 0x001fc600000000ff */
[----:B------:R-:W3:Y:S01]  /*15b00*/  LDL.LU R8, [R1+0x68] ;  /* 0x0000680001087983 */ /* 0x000ee20000300800 */
[----:B-1----:R-:W-:-:S03]  /*15b10*/  PRMT R9, R3, 0x7610, R9 ;  /* 0x0000761003097816 */ /* 0x002fc60000000009 */
[----:B------:R-:W4:Y:S04]  /*15b20*/  LDL.LU R3, [R1+0x6c] ;  /* 0x00006c0001037983 */ /* 0x000f280000300800 */
[----:B------:R0:W-:Y:S04]  /*15b30*/  @P0 STG.E.U16 desc[UR36][R4.64+0x62], R9 ;  /* 0x0000620904000986 */ /* 0x0001e8000c101524 */
[----:B0-----:R-:W2:Y:S01]  /*15b40*/  LDL.LU R9, [R1+0x70] ;  /* 0x0000700001097983 */ /* 0x001ea20000300800 */
[----:B------:R-:W-:Y:S01]  /*15b50*/  ISETP.GT.AND P1, PT, R0, 0x30, P2 ;  /* 0x000000300000780c */ /* 0x000fe20001724270 */
[----:B---3--:R-:W-:-:S05]  /*15b60*/  FMUL R8, R8, R2 ;  /* 0x0000000208087220 */ /* 0x008fca0000400000 */
[----:B------:R-:W-:-:S07]  /*15b70*/  F2FP.F16.F32.PACK_AB R8, RZ, R8 ;  /* 0x00000008ff08723e */ /* 0x000fce00000000ff */
[----:B------:R0:W-:Y:S01]  /*15b80*/  @P1 STG.E.U16 desc[UR36][R6.64+0x60], R8 ;  /* 0x0000600806001986 */ /* 0x0001e2000c101524 */
[----:B--2---:R-:W-:-:S05]  /*15b90*/  FMUL R9, R9, R2 ;  /* 0x0000000209097220 */ /* 0x004fca0000400000 */
[----:B0-----:R-:W-:-:S04]  /*15ba0*/  F2FP.F16.F32.PACK_AB R8, RZ, R9 ;  /* 0x00000009ff08723e */ /* 0x001fc800000000ff */
[----:B------:R-:W-:Y:S02]  /*15bb0*/  PRMT R9, R8, 0x7610, R9 ;  /* 0x0000761008097816 */ /* 0x000fe40000000009 */
[----:B------:R-:W2:Y:S01]  /*15bc0*/  LDL.LU R8, [R1+0x78] ;  /* 0x0000780001087983 */ /* 0x000ea20000300800 */
[C---:B------:R-:W-:Y:S01]  /*15bd0*/  ISETP.GT.AND P4, PT, R0.reuse, 0x31, P2 ;  /* 0x000000310000780c */ /* 0x040fe20001784270 */
[-C--:B----4-:R-:W-:Y:S01]  /*15be0*/  FMUL R3, R3, R2.reuse ;  /* 0x0000000203037220 */ /* 0x090fe20000400000 */
[----:B------:R-:W-:Y:S01]  /*15bf0*/  ISETP.GT.AND P5, PT, R0, 0x38, P3 ;  /* 0x000000380000780c */ /* 0x000fe20001fa4270 */
[----:B-----5:R-:W-:-:S03]  /*15c00*/  FMUL R10, R10, R2 ;  /* 0x000000020a0a7220 */ /* 0x020fc60000400000 */
[----:B------:R-:W-:Y:S02]  /*15c10*/  F2FP.F16.F32.PACK_AB R3, RZ, R3 ;  /* 0x00000003ff03723e */ /* 0x000fe400000000ff */
[----:B------:R-:W-:-:S05]  /*15c20*/  ISETP.GT.AND P6, PT, R0, 0x39, P3 ;  /* 0x000000390000780c */ /* 0x000fca0001fc4270 */
[----:B------:R0:W-:Y:S04]  /*15c30*/  @P4 STG.E.U16 desc[UR36][R6.64+0x62], R3 ;  /* 0x0000620306004986 */ /* 0x0001e8000c101524 */
[----:B------:R1:W-:Y:S01]  /*15c40*/  @P5 STG.E.U16 desc[UR36][R4.64+0x70], R9 ;  /* 0x0000700904005986 */ /* 0x0003e2000c101524 */
[----:B0-----:R-:W-:-:S04]  /*15c50*/  F2FP.F16.F32.PACK_AB R3, RZ, R10 ;  /* 0x0000000aff03723e */ /* 0x001fc800000000ff */
[----:B------:R-:W-:Y:S01]  /*15c60*/  PRMT R10, R3, 0x7610, R10 ;  /* 0x00007610030a7816 */ /* 0x000fe2000000000a */
[----:B-1----:R-:W3:Y:S04]  /*15c70*/  LDL.LU R9, [R1+0x80] ;  /* 0x0000800001097983 */ /* 0x002ee80000300800 */
[----:B------:R0:W-:Y:S01]  /*15c80*/  @P6 STG.E.U16 desc[UR36][R4.64+0x72], R10 ;  /* 0x0000720a04006986 */ /* 0x0001e2000c101524 */
[----:B--2---:R-:W-:-:S05]  /*15c90*/  FMUL R8, R8, R2 ;  /* 0x0000000208087220 */ /* 0x004fca0000400000 */
[----:B------:R-:W-:Y:S02]  /*15ca0*/  F2FP.F16.F32.PACK_AB R3, RZ, R8 ;  /* 0x00000008ff03723e */ /* 0x000fe400000000ff */
[----:B------:R-:W2:Y:S02]  /*15cb0*/  LDL.LU R8, [R1+0x7c] ;  /* 0x00007c0001087983 */ /* 0x000ea40000300800 */
[----:B0-----:R-:W-:Y:S02]  /*15cc0*/  PRMT R10, R3, 0x7610, R10 ;  /* 0x00007610030a7816 */ /* 0x001fe4000000000a */
[----:B------:R-:W4:Y:S01]  /*15cd0*/  LDL.LU R3, [R1+0x84] ;  /* 0x0000840001037983 */ /* 0x000f220000300800 */
[C---:B------:R-:W-:Y:S02]  /*15ce0*/  ISETP.GT.AND P0, PT, R0.reuse, 0x38, P2 ;  /* 0x000000380000780c */ /* 0x040fe40001704270 */
[C---:B------:R-:W-:Y:S02]  /*15cf0*/  ISETP.GT.AND P1, PT, R0.reuse, 0x39, P2 ;  /* 0x000000390000780c */ /* 0x040fe40001724270 */
[----:B------:R-:W-:-:S02]  /*15d00*/  ISETP.GT.AND P4, PT, R0, 0x40, P3 ;  /* 0x000000400000780c */ /* 0x000fc40001f84270 */
[----:B------:R-:W-:-:S07]  /*15d10*/  ISETP.GT.AND P5, PT, R0, 0x41, P3 ;  /* 0x000000410000780c */ /* 0x000fce0001fa4270 */
[----:B------:R0:W-:Y:S01]  /*15d20*/  @P0 STG.E.U16 desc[UR36][R6.64+0x70], R10 ;  /* 0x0000700a06000986 */ /* 0x0001e2000c101524 */
[----:B---3--:R-:W-:-:S05]  /*15d30*/  FMUL R9, R9, R2 ;  /* 0x0000000209097220 */ /* 0x008fca0000400000 */
[----:B------:R-:W-:Y:S01]  /*15d40*/  F2FP.F16.F32.PACK_AB R9, RZ, R9 ;  /* 0x00000009ff09723e */ /* 0x000fe200000000ff */
[-C--:B--2---:R-:W-:Y:S01]  /*15d50*/  FMUL R8, R8, R2.reuse ;  /* 0x0000000208087220 */ /* 0x084fe20000400000 */
[----:B----4-:R-:W-:-:S04]  /*15d60*/  FMUL R3, R3, R2 ;  /* 0x0000000203037220 */ /* 0x010fc80000400000 */
[----:B------:R-:W-:-:S04]  /*15d70*/  F2FP.F16.F32.PACK_AB R8, RZ, R8 ;  /* 0x00000008ff08723e */ /* 0x000fc800000000ff */
[----:B0-----:R-:W-:Y:S02]  /*15d80*/  PRMT R10, R8, 0x7610, R10 ;  /* 0x00007610080a7816 */ /* 0x001fe4000000000a */
[----:B------:R-:W-:Y:S01]  /*15d90*/  F2FP.F16.F32.PACK_AB R3, RZ, R3 ;  /* 0x00000003ff03723e */ /* 0x000fe200000000ff */
[----:B------:R-:W2:Y:S04]  /*15da0*/  LDL.LU R8, [R1+0x88] ;  /* 0x0000880001087983 */ /* 0x000ea80000300800 */
[----:B------:R-:W-:Y:S04]  /*15db0*/  @P1 STG.E.U16 desc[UR36][R6.64+0x72], R10 ;  /* 0x0000720a06001986 */ /* 0x000fe8000c101524 */
[----:B------:R0:W-:Y:S04]  /*15dc0*/  @P4 STG.E.U16 desc[UR36][R4.64+0x80], R9 ;  /* 0x0000800904004986 */ /* 0x0001e8000c101524 */
[----:B------:R1:W-:Y:S04]  /*15dd0*/  @P5 STG.E.U16 desc[UR36][R4.64+0x82], R3 ;  /* 0x0000820304005986 */ /* 0x0003e8000c101524 */
[----:B0-----:R-:W3:Y:S04]  /*15de0*/  LDL.LU R9, [R1+0x94] ;  /* 0x0000940001097983 */ /* 0x001ee80000300800 */
[----:B-1----:R-:W4:Y:S01]  /*15df0*/  LDL.LU R3, [R1+0x98] ;  /* 0x0000980001037983 */ /* 0x002f220000300800 */
[----:B------:R-:W-:Y:S01]  /*15e00*/  ISETP.GT.AND P0, PT, R0, 0x40, P2 ;  /* 0x000000400000780c */ /* 0x000fe20001704270 */
[----:B--2---:R-:W-:-:S05]  /*15e10*/  FMUL R8, R8, R2 ;  /* 0x0000000208087220 */ /* 0x004fca0000400000 */
[----:B------:R-:W-:-:S07]  /*15e20*/  F2FP.F16.F32.PACK_AB R8, RZ, R8 ;  /* 0x00000008ff08723e */ /* 0x000fce00000000ff */
[----:B------:R0:W-:Y:S01]  /*15e30*/  @P0 STG.E.U16 desc[UR36][R6.64+0x80], R8 ;  /* 0x0000800806000986 */ /* 0x0001e2000c101524 */
[----:B----4-:R-:W-:-:S05]  /*15e40*/  FMUL R3, R3, R2 ;  /* 0x0000000203037220 */ /* 0x010fca0000400000 */
[----:B0-----:R-:W-:Y:S02]  /*15e50*/  F2FP.F16.F32.PACK_AB R8, RZ, R3 ;  /* 0x00000003ff08723e */ /* 0x001fe400000000ff */
[----:B------:R-:W2:Y:S02]  /*15e60*/  LDL.LU R3, [R1+0x9c] ;  /* 0x00009c0001037983 */ /* 0x000ea40000300800 */
[----:B------:R-:W-:Y:S02]  /*15e70*/  PRMT R13, R8, 0x7610, R13 ;  /* 0x00007610080d7816 */ /* 0x000fe4000000000d */
[----:B------:R-:W4:Y:S01]  /*15e80*/  LDL.LU R8, [R1+0xa0] ;  /* 0x0000a00001087983 */ /* 0x000f220000300800 */
[C---:B------:R-:W-:Y:S01]  /*15e90*/  ISETP.GT.AND P1, PT, R0.reuse, 0x41, P2 ;  /* 0x000000410000780c */ /* 0x040fe20001724270 */
[-C--:B---3--:R-:W-:Y:S01]  /*15ea0*/  FMUL R9, R9, R2.reuse ;  /* 0x0000000209097220 */ /* 0x088fe20000400000 */
[-C--:B------:R-:W-:Y:S01]  /*15eb0*/  FMUL R11, R11, R2.reuse ;  /* 0x000000020b0b7220 */ /* 0x080fe20000400000 */
[----:B------:R-:W-:Y:S01]  /*15ec0*/  ISETP.GT.AND P4, PT, R0, 0x48, P3 ;  /* 0x000000480000780c */ /* 0x000fe20001f84270 */
[----:B------:R-:W-:-:S02]  /*15ed0*/  FMUL R12, R12, R2 ;  /* 0x000000020c0c7220 */ /* 0x000fc40000400000 */
[----:B------:R-:W-:Y:S02]  /*15ee0*/  F2FP.F16.F32.PACK_AB R9, RZ, R9 ;  /* 0x00000009ff09723e */ /* 0x000fe400000000ff */
[----:B------:R-:W-:Y:S02]  /*15ef0*/  F2FP.F16.F32.PACK_AB R11, RZ, R11 ;  /* 0x0000000bff0b723e */ /* 0x000fe400000000ff */
[----:B------:R-:W-:Y:S02]  /*15f00*/  F2FP.F16.F32.PACK_AB R10, RZ, R12 ;  /* 0x0000000cff0a723e */ /* 0x000fe400000000ff */
[----:B------:R-:W-:Y:S02]  /*15f10*/  PRMT R12, R9, 0x7610, R12 ;  /* 0x00007610090c7816 */ /* 0x000fe4000000000c */
[C---:B------:R-:W-:Y:S01]  /*15f20*/  ISETP.GT.AND P5, PT, R0.reuse, 0x49, P3 ;  /* 0x000000490000780c */ /* 0x040fe20001fa4270 */
[----:B------:R-:W-:Y:S01]  /*15f30*/  @P1 STG.E.U16 desc[UR36][R6.64+0x82], R11 ;  /* 0x0000820b06001986 */ /* 0x000fe2000c101524 */
[----:B------:R-:W-:-:S02]  /*15f40*/  ISETP.GT.AND P0, PT, R0, 0x48, P2 ;  /* 0x000000480000780c */ /* 0x000fc40001704270 */
[C---:B------:R-:W-:Y:S01]  /*15f50*/  ISETP.GT.AND P1, PT, R0.reuse, 0x49, P2 ;  /* 0x000000490000780c */ /* 0x040fe20001724270 */
[----:B------:R0:W-:Y:S01]  /*15f60*/  @P4 STG.E.U16 desc[UR36][R4.64+0x90], R10 ;  /* 0x0000900a04004986 */ /* 0x0001e2000c101524 */
[----:B------:R-:W-:-:S07]  /*15f70*/  ISETP.GT.AND P4, PT, R0, 0x50, P3 ;  /* 0x000000500000780c */ /* 0x000fce0001f84270 */
[----:B------:R1:W-:Y:S01]  /*15f80*/  @P5 STG.E.U16 desc[UR36][R4.64+0x92], R12 ;  /* 0x0000920c04005986 */ /* 0x0003e2000c101524 */
[----:B------:R-:W-:-:S03]  /*15f90*/  ISETP.GT.AND P5, PT, R0, 0x51, P3 ;  /* 0x000000510000780c */ /* 0x000fc60001fa4270 */
[----:B------:R3:W-:Y:S01]  /*15fa0*/  @P0 STG.E.U16 desc[UR36][R6.64+0x90], R13 ;  /* 0x0000900d06000986 */ /* 0x0007e2000c101524 */
[C---:B------:R-:W-:Y:S02]  /*15fb0*/  ISETP.GT.AND P0, PT, R0.reuse, 0x51, P2 ;  /* 0x000000510000780c */ /* 0x040fe40001704270 */
[----:B------:R-:W-:Y:S01]  /*15fc0*/  ISETP.GT.AND P6, PT, R0, 0x71, P3 ;  /* 0x000000710000780c */ /* 0x000fe20001fc4270 */
[----:B--2---:R-:W-:-:S05]  /*15fd0*/  FMUL R3, R3, R2 ;  /* 0x0000000203037220 */ /* 0x004fca0000400000 */
[----:B------:R-:W-:Y:S01]  /*15fe0*/  F2FP.F16.F32.PACK_AB R9, RZ, R3 ;  /* 0x00000003ff09723e */ /* 0x000fe200000000ff */
[-C--:B----4-:R-:W-:Y:S01]  /*15ff0*/  FMUL R3, R8, R2.reuse ;  /* 0x0000000208037220 */ /* 0x090fe20000400000 */
[----:B------:R-:W-:-:S04]  /*16000*/  FMUL R8, R235, R2 ;  /* 0x00000002eb087220 */ /* 0x000fc80000400000 */
[----:B------:R-:W-:Y:S02]  /*16010*/  F2FP.F16.F32.PACK_AB R3, RZ, R3 ;  /* 0x00000003ff03723e */ /* 0x000fe400000000ff */
[----:B0-----:R-:W-:Y:S02]  /*16020*/  PRMT R10, R9, 0x7610, R10 ;  /* 0x00007610090a7816 */ /* 0x001fe4000000000a */
[----:B------:R-:W-:Y:S01]  /*16030*/  PRMT R11, R3, 0x7610, R11 ;  /* 0x00007610030b7816 */ /* 0x000fe2000000000b */
[----:B------:R-:W-:Y:S01]  /*16040*/  FMUL R3, R233, R2 ;  /* 0x00000002e9037220 */ /* 0x000fe20000400000 */
[----:B------:R-:W-:Y:S01]  /*16050*/  F2FP.F16.F32.PACK_AB R8, RZ, R8 ;  /* 0x00000008ff08723e */ /* 0x000fe200000000ff */
[----:B------:R-:W-:Y:S01]  /*16060*/  FMUL R9, R234, R2 ;  /* 0x00000002ea097220 */ /* 0x000fe20000400000 */
[----:B------:R0:W-:Y:S02]  /*16070*/  @P1 STG.E.U16 desc[UR36][R6.64+0x92], R10 ;  /* 0x0000920a06001986 */ /* 0x0001e4000c101524 */
[----:B-1----:R-:W-:-:S02]  /*16080*/  PRMT R12, R8, 0x7610, R12 ;  /* 0x00007610080c7816 */ /* 0x002fc4000000000c */
[----:B------:R-:W-:Y:S01]  /*16090*/  F2FP.F16.F32.PACK_AB R8, RZ, R3 ;  /* 0x00000003ff08723e */ /* 0x000fe200000000ff */
[-C--:B------:R-:W-:Y:S01]  /*160a0*/  FMUL R3, R232, R2.reuse ;  /* 0x00000002e8037220 */ /* 0x080fe20000400000 */
[C---:B------:R-:W-:Y:S02]  /*160b0*/  ISETP.GT.AND P1, PT, R0.reuse, 0x50, P2 ;  /* 0x000000500000780c */ /* 0x040fe40001724270 */
[----:B------:R-:W-:Y:S01]  /*160c0*/  F2FP.F16.F32.PACK_AB R9, RZ, R9 ;  /* 0x00000009ff09723e */ /* 0x000fe200000000ff */
[----:B------:R1:W-:Y:S01]  /*160d0*/  @P4 STG.E.U16 desc[UR36][R4.64+0xa0], R11 ;  /* 0x0000a00b04004986 */ /* 0x0003e2000c101524 */
[----:B------:R-:W-:Y:S02]  /*160e0*/  ISETP.GT.AND P4, PT, R0, 0x58, P3 ;  /* 0x000000580000780c */ /* 0x000fe40001f84270 */
[----:B---3--:R-:W-:Y:S02]  /*160f0*/  PRMT R13, R9, 0x7610, R13 ;  /* 0x00007610090d7816 */ /* 0x008fe4000000000d */
[----:B------:R-:W-:Y:S01]  /*16100*/  F2FP.F16.F32.PACK_AB R9, RZ, R3 ;  /* 0x00000003ff09723e */ /* 0x000fe200000000ff */
[-C--:B------:R-:W-:Y:S01]  /*16110*/  FMUL R3, R230, R2.reuse ;  /* 0x00000002e6037220 */ /* 0x080fe20000400000 */
[----:B------:R-:W-:Y:S01]  /*16120*/  PRMT R14, R8, 0x7610, R14 ;  /* 0x00007610080e7816 */ /* 0x000fe2000000000e */
[----:B------:R-:W-:Y:S01]  /*16130*/  FMUL R8, R231, R2 ;  /* 0x00000002e7087220 */ /* 0x000fe20000400000 */
[----:B------:R2:W-:Y:S01]  /*16140*/  @P5 STG.E.U16 desc[UR36][R4.64+0xa2], R12 ;  /* 0x0000a20c04005986 */ /* 0x0005e2000c101524 */
[----:B------:R-:W-:-:S02]  /*16150*/  ISETP.GT.AND P5, PT, R0, 0x59, P3 ;  /* 0x000000590000780c */ /* 0x000fc40001fa4270 */
[----:B------:R-:W-:Y:S01]  /*16160*/  F2FP.F16.F32.PACK_AB R3, RZ, R3 ;  /* 0x00000003ff03723e */ /* 0x000fe200000000ff */
[----:B------:R-:W-:Y:S01]  /*16170*/  @P1 STG.E.U16 desc[UR36][R6.64+0xa0], R13 ;  /* 0x0000a00d06001986 */ /* 0x000fe2000c101524 */
[----:B0-----:R-:W-:Y:S01]  /*16180*/  F2FP.F16.F32.PACK_AB R10, RZ, R8 ;  /* 0x00000008ff0a723e */ /* 0x001fe200000000ff */
[-C--:B------:R-:W-:Y:S01]  /*16190*/  FMUL R8, R229, R2.reuse ;  /* 0x00000002e5087220 */ /* 0x080fe20000400000 */
[----:B-1----:R-:W-:Y:S01]  /*161a0*/  PRMT R11, R3, 0x7610, R11 ;  /* 0x00007610030b7816 */ /* 0x002fe2000000000b */
[----:B------:R-:W-:Y:S01]  /*161b0*/  @P0 STG.E.U16 desc[UR36][R6.64+0xa2], R14 ;  /* 0x0000a20e06000986 */ /* 0x000fe2000c101524 */
[----:B------:R-:W-:Y:S01]  /*161c0*/  ISETP.GT.AND P0, PT, R0, 0x58, P2 ;  /* 0x000000580000780c */ /* 0x000fe20001704270 */
[----:B------:R-:W-:Y:S01]  /*161d0*/  FMUL R3, R228, R2 ;  /* 0x00000002e4037220 */ /* 0x000fe20000400000 */
[C---:B------:R-:W-:Y:S01]  /*161e0*/  ISETP.GT.AND P1, PT, R0.reuse, 0x59, P2 ;  /* 0x000000590000780c */ /* 0x040fe20001724270 */
[----:B------:R0:W-:Y:S01]  /*161f0*/  @P4 STG.E.U16 desc[UR36][R4.64+0xb0], R9 ;  /* 0x0000b00904004986 */ /* 0x0001e2000c101524 */
[----:B------:R-:W-:-:S02]  /*16200*/  ISETP.GT.AND P4, PT, R0, 0x60, P3 ;  /* 0x000000600000780c */ /* 0x000fc40001f84270 */
[----:B------:R-:W-:Y:S01]  /*16210*/  F2FP.F16.F32.PACK_AB R8, RZ, R8 ;  /* 0x00000008ff08723e */ /* 0x000fe200000000ff */
[----:B------:R1:W-:Y:S03]  /*16220*/  @P5 STG.E.U16 desc[UR36][R4.64+0xb2], R10 ;  /* 0x0000b20a04005986 */ /* 0x0003e6000c101524 */
[----:B--2---:R-:W-:Y:S02]  /*16230*/  PRMT R12, R8, 0x7610, R12 ;  /* 0x00007610080c7816 */ /* 0x004fe4000000000c */
[----:B0-----:R-:W-:Y:S01]  /*16240*/  F2FP.F16.F32.PACK_AB R9, RZ, R3 ;  /* 0x00000003ff09723e */ /* 0x001fe200000000ff */
[-C--:B------:R-:W-:Y:S01]  /*16250*/  FMUL R3, R227, R2.reuse ;  /* 0x00000002e3037220 */ /* 0x080fe20000400000 */
[-C--:B------:R-:W-:Y:S02]  /*16260*/  FMUL R8, R226, R2.reuse ;  /* 0x00000002e2087220 */ /* 0x080fe40000400000 */
[----:B-1----:R-:W-:Y:S01]  /*16270*/  PRMT R10, R9, 0x7610, R10 ;  /* 0x00007610090a7816 */ /* 0x002fe2000000000a */
[----:B------:R0:W-:Y:S01]  /*16280*/  @P0 STG.E.U16 desc[UR36][R6.64+0xb0], R11 ;  /* 0x0000b00b06000986 */ /* 0x0001e2000c101524 */
[----:B------:R-:W-:Y:S01]  /*16290*/  F2FP.F16.F32.PACK_AB R3, RZ, R3 ;  /* 0x00000003ff03723e */ /* 0x000fe200000000ff */
[----:B------:R-:W-:Y:S01]  /*162a0*/  FMUL R9, R225, R2 ;  /* 0x00000002e1097220 */ /* 0x000fe20000400000 */
[C---:B------:R-:W-:Y:S01]  /*162b0*/  ISETP.GT.AND P5, PT, R0.reuse, 0x61, P3 ;  /* 0x000000610000780c */ /* 0x040fe20001fa4270 */
[----:B------:R1:W-:Y:S01]  /*162c0*/  @P1 STG.E.U16 desc[UR36][R6.64+0xb2], R12 ;  /* 0x0000b20c06001986 */ /* 0x0003e2000c101524 */
[----:B------:R-:W-:-:S03]  /*162d0*/  ISETP.GT.AND P1, PT, R0, 0x60, P2 ;  /* 0x000000600000780c */ /* 0x000fc60001724270 */
[----:B------:R-:W-:Y:S01]  /*162e0*/  @P4 STG.E.U16 desc[UR36][R4.64+0xc0], R10 ;  /* 0x0000c00a04004986 */ /* 0x000fe2000c101524 */
[----:B------:R-:W-:Y:S02]  /*162f0*/  ISETP.GT.AND P4, PT, R0, 0x61, P2 ;  /* 0x000000610000780c */ /* 0x000fe40001784270 */
[----:B------:R-:W-:Y:S02]  /*16300*/  F2FP.F16.F32.PACK_AB R8, RZ, R8 ;  /* 0x00000008ff08723e */ /* 0x000fe400000000ff */
[----:B0-----:R-:W-:Y:S01]  /*16310*/  PRMT R11, R3, 0x7610, R11 ;  /* 0x00007610030b7816 */ /* 0x001fe2000000000b */
[-C--:B------:R-:W-:Y:S01]  /*16320*/  FMUL R3, R224, R2.reuse ;  /* 0x00000002e0037220 */ /* 0x080fe20000400000 */
[----:B------:R-:W-:Y:S02]  /*16330*/  F2FP.F16.F32.PACK_AB R9, RZ, R9 ;  /* 0x00000009ff09723e */ /* 0x000fe400000000ff */
[----:B-1----:R-:W-:Y:S02]  /*16340*/  PRMT R12, R8, 0x7610, R12 ;  /* 0x00007610080c7816 */ /* 0x002fe4000000000c */
[----:B------:R-:W-:Y:S01]  /*16350*/  F2FP.F16.F32.PACK_AB R8, RZ, R3 ;  /* 0x00000003ff08723e */ /* 0x000fe200000000ff */
[----:B------:R-:W-:Y:S01]  /*16360*/  FMUL R3, R223, R2 ;  /* 0x00000002df037220 */ /* 0x000fe20000400000 */
[----:B------:R-:W-:Y:S01]  /*16370*/  PRMT R13, R9, 0x7610, R13 ;  /* 0x00007610090d7816 */ /* 0x000fe2000000000d */
[----:B------:R0:W-:Y:S01]  /*16380*/  @P5 STG.E.U16 desc[UR36][R4.64+0xc2], R11 ;  /* 0x0000c20b04005986 */ /* 0x0001e2000c101524 */
[----:B------:R-:W-:-:S02]  /*16390*/  ISETP.GT.AND P0, PT, R0, 0x68, P3 ;  /* 0x000000680000780c */ /* 0x000fc40001f04270 */
[----:B------:R-:W-:Y:S01]  /*163a0*/  F2FP.F16.F32.PACK_AB R9, RZ, R3 ;  /* 0x00000003ff09723e */ /* 0x000fe200000000ff */
[----:B------:R1:W-:Y:S01]  /*163b0*/  @P1 STG.E.U16 desc[UR36][R6.64+0xc0], R12 ;  /* 0x0000c00c06001986 */ /* 0x0003e2000c101524 */
[----:B------:R-:W-:-:S03]  /*163c0*/  FMUL R3, R221, R2 ;  /* 0x00000002dd037220 */ /* 0x000fc60000400000 */
[----:B------:R-:W-:Y:S01]  /*163d0*/  @P4 STG.E.U16 desc[UR36][R6.64+0xc2], R13 ;  /* 0x0000c20d06004986 */ /* 0x000fe2000c101524 */
[----:B------:R-:W-:Y:S02]  /*163e0*/  ISETP.GT.AND P4, PT, R0, 0x69, P3 ;  /* 0x000000690000780c */ /* 0x000fe40001f84270 */
[----:B------:R-:W-:Y:S01]  /*163f0*/  PRMT R14, R8, 0x7610, R14 ;  /* 0x00007610080e7816 */ /* 0x000fe2000000000e */
[-C--:B------:R-:W-:Y:S01]  /*16400*/  FMUL R8, R222, R2.reuse ;  /* 0x00000002de087220 */ /* 0x080fe20000400000 */
[----:B------:R-:W-:Y:S02]  /*16410*/  F2FP.F16.F32.PACK_AB R3, RZ, R3 ;  /* 0x00000003ff03723e */ /* 0x000fe400000000ff */
[----:B------:R-:W-:Y:S01]  /*16420*/  ISETP.GT.AND P1, PT, R0, 0x68, P2 ;  /* 0x000000680000780c */ /* 0x000fe20001724270 */
[----:B------:R-:W-:Y:S01]  /*16430*/  @P0 STG.E.U16 desc[UR36][R4.64+0xd0], R14 ;  /* 0x0000d00e04000986 */ /* 0x000fe2000c101524 */
[----:B0-----:R-:W-:Y:S01]  /*16440*/  PRMT R11, R3, 0x7610, R11 ;  /* 0x00007610030b7816 */ /* 0x001fe2000000000b */
[----:B------:R-:W-:Y:S01]  /*16450*/  FMUL R3, R219, R2 ;  /* 0x00000002db037220 */ /* 0x000fe20000400000 */
[----:B------:R-:W-:Y:S01]  /*16460*/  F2FP.F16.F32.PACK_AB R10, RZ, R8 ;  /* 0x00000008ff0a723e */ /* 0x000fe200000000ff */
[----:B------:R-:W-:Y:S01]  /*16470*/  FMUL R8, R220, R2 ;  /* 0x00000002dc087220 */ /* 0x000fe20000400000 */
[C---:B------:R-:W-:Y:S01]  /*16480*/  ISETP.GT.AND P0, PT, R0.reuse, 0x69, P2 ;  /* 0x000000690000780c */ /* 0x040fe20001704270 */
[----:B------:R0:W-:Y:S01]  /*16490*/  @P4 STG.E.U16 desc[UR36][R4.64+0xd2], R9 ;  /* 0x0000d20904004986 */ /* 0x0001e2000c101524 */
[----:B------:R-:W-:-:S02]  /*164a0*/  ISETP.GT.AND P5, PT, R0, 0x70, P3 ;  /* 0x000000700000780c */ /* 0x000fc40001fa4270 */
[----:B------:R-:W-:-:S04]  /*164b0*/  F2FP.F16.F32.PACK_AB R8, RZ, R8 ;  /* 0x00000008ff08723e */ /* 0x000fc800000000ff */
[----:B-1----:R-:W-:Y:S02]  /*164c0*/  PRMT R12, R8, 0x7610, R12 ;  /* 0x00007610080c7816 */ /* 0x002fe4000000000c */
[----:B0-----:R-:W-:Y:S01]  /*164d0*/  F2FP.F16.F32.PACK_AB R9, RZ, R3 ;  /* 0x00000003ff09723e */ /* 0x001fe200000000ff */
[-C--:B------:R-:W-:Y:S01]  /*164e0*/  FMUL R3, R218, R2.reuse ;  /* 0x00000002da037220 */ /* 0x080fe20000400000 */
[----:B------:R-:W-:Y:S01]  /*164f0*/  FMUL R8, R217, R2 ;  /* 0x00000002d9087220 */ /* 0x000fe20000400000 */
[----:B------:R0:W-:Y:S03]  /*16500*/  @P1 STG.E.U16 desc[UR36][R6.64+0xd0], R10 ;  /* 0x0000d00a06001986 */ /* 0x0001e6000c101524 */
[----:B------:R-:W-:Y:S01]  /*16510*/  F2FP.F16.F32.PACK_AB R3, RZ, R3 ;  /* 0x00000003ff03723e */ /* 0x000fe200000000ff */
[----:B------:R1:W-:Y:S01]  /*16520*/  @P0 STG.E.U16 desc[UR36][R6.64+0xd2], R11 ;  /* 0x0000d20b06000986 */ /* 0x0003e2000c101524 */
[----:B------:R-:W-:-:S02]  /*16530*/  ISETP.GT.AND P1, PT, R0, 0x70, P2 ;  /* 0x000000700000780c */ /* 0x000fc40001724270 */
[----:B------:R-:W-:Y:S01]  /*16540*/  F2FP.F16.F32.PACK_AB R8, RZ, R8 ;  /* 0x00000008ff08723e */ /* 0x000fe200000000ff */
[----:B------:R2:W-:Y:S01]  /*16550*/  @P5 STG.E.U16 desc[UR36][R4.64+0xe0], R12 ;  /* 0x0000e00c04005986 */ /* 0x0005e2000c101524 */
[----:B0-----:R-:W-:Y:S01]  /*16560*/  PRMT R10, R9, 0x7610, R10 ;  /* 0x00007610090a7816 */ /* 0x001fe2000000000a */
[-C--:B------:R-:W-:Y:S01]  /*16570*/  FMUL R9, R216, R2.reuse ;  /* 0x00000002d8097220 */ /* 0x080fe20000400000 */
[----:B-1----:R-:W-:Y:S01]  /*16580*/  PRMT R11, R3, 0x7610, R11 ;  /* 0x00007610030b7816 */ /* 0x002fe2000000000b */
[----:B------:R-:W-:-:S03]  /*16590*/  FMUL R3, R215, R2 ;  /* 0x00000002d7037220 */ /* 0x000fc60000400000 */
[----:B------:R-:W-:Y:S02]  /*165a0*/  F2FP.F16.F32.PACK_AB R9, RZ, R9 ;  /* 0x00000009ff09723e */ /* 0x000fe400000000ff */
[----:B--2---:R-:W-:Y:S02]  /*165b0*/  PRMT R12, R8, 0x7610, R12 ;  /* 0x00007610080c7816 */ /* 0x004fe4000000000c */
[----:B------:R-:W-:Y:S01]  /*165c0*/  F2FP.F16.F32.PACK_AB R8, RZ, R3 ;  /* 0x00000003ff08723e */ /* 0x000fe200000000ff */
[----:B------:R-:W-:Y:S01]  /*165d0*/  FMUL R3, R214, R2 ;  /* 0x00000002d6037220 */ /* 0x000fe20000400000 */
[C---:B------:R-:W-:Y:S02]  /*165e0*/  ISETP.GT.AND P4, PT, R0.reuse, 0x71, P2 ;  /* 0x000000710000780c */ /* 0x040fe40001784270 */
[----:B------:R-:W-:Y:S01]  /*165f0*/  ISETP.GT.AND P5, PT, R0, 0x78, P3 ;  /* 0x000000780000780c */ /* 0x000fe20001fa4270 */
[----:B------:R0:W-:Y:S01]  /*16600*/  @P6 STG.E.U16 desc[UR36][R4.64+0xe2], R10 ;  /* 0x0000e20a04006986 */ /* 0x0001e2000c101524 */
[----:B------:R-:W-:-:S02]  /*16610*/  PRMT R13, R9, 0x7610, R13 ;  /* 0x00007610090d7816 */ /* 0x000fc4000000000d */
[----:B------:R-:W-:Y:S01]  /*16620*/  F2FP.F16.F32.PACK_AB R9, RZ, R3 ;  /* 0x00000003ff09723e */ /* 0x000fe200000000ff */
[----:B------:R1:W-:Y:S01]  /*16630*/  @P1 STG.E.U16 desc[UR36][R6.64+0xe0], R11 ;  /* 0x0000e00b06001986 */ /* 0x0003e2000c101524 */
[----:B------:R-:W-:Y:S01]  /*16640*/  ISETP.GT.AND P0, PT, R0, 0x79, P3 ;  /* 0x000000790000780c */ /* 0x000fe20001f04270 */
[-C--:B------:R-:W-:Y:S01]  /*16650*/  FMUL R3, R212, R2.reuse ;  /* 0x00000002d4037220 */ /* 0x080fe20000400000 */
[----:B------:R-:W-:Y:S02]  /*16660*/  ISETP.GT.AND P1, PT, R0, 0x78, P2 ;  /* 0x000000780000780c */ /* 0x000fe40001724270 */
[----:B------:R-:W-:Y:S01]  /*16670*/  PRMT R14, R8, 0x7610, R14 ;  /* 0x00007610080e7816 */ /* 0x000fe2000000000e */
[----:B------:R-:W-:Y:S01]  /*16680*/  FMUL R8, R213, R2 ;  /* 0x00000002d5087220 */ /* 0x000fe20000400000 */
[----:B------:R-:W-:Y:S01]  /*16690*/  F2FP.F16.F32.PACK_AB R3, RZ, R3 ;  /* 0x00000003ff03723e */ /* 0x000fe200000000ff */
[----:B------:R2:W-:Y:S01]  /*166a0*/  @P4 STG.E.U16 desc[UR36][R6.64+0xe2], R12 ;  /* 0x0000e20c06004986 */ /* 0x0005e2000c101524 */
[----:B------:R-:W-:-:S02]  /*166b0*/  ISETP.GT.AND P4, PT, R0, 0x79, P2 ;  /* 0x000000790000780c */ /* 0x000fc40001784270 */
[----:B0-----:R-:W-:Y:S01]  /*166c0*/  F2FP.F16.F32.PACK_AB R10, RZ, R8 ;  /* 0x00000008ff0a723e */ /* 0x001fe200000000ff */
[----:B------:R-:W-:Y:S01]  /*166d0*/  @P5 STG.E.U16 desc[UR36][R4.64+0xf0], R13 ;  /* 0x0000f00d04005986 */ /* 0x000fe2000c101524 */
[----:B-1----:R-:W-:Y:S01]  /*166e0*/  PRMT R11, R3, 0x7610, R11 ;  /* 0x00007610030b7816 */ /* 0x002fe2000000000b */
[-C--:B------:R-:W-:Y:S01]  /*166f0*/  FMUL R3, R210, R2.reuse ;  /* 0x00000002d2037220 */ /* 0x080fe20000400000 */
[----:B------:R-:W-:Y:S01]  /*16700*/  FMUL R8, R211, R2 ;  /* 0x00000002d3087220 */ /* 0x000fe20000400000 */
[C---:B------:R-:W-:Y:S01]  /*16710*/  ISETP.GT.AND P5, PT, R0.reuse, 0x80, P3 ;  /* 0x000000800000780c */ /* 0x040fe20001fa4270 */
[----:B------:R-:W-:Y:S01]  /*16720*/  @P0 STG.E.U16 desc[UR36][R4.64+0xf2], R14 ;  /* 0x0000f20e04000986 */ /* 0x000fe2000c101524 */
[----:B------:R-:W-:-:S03]  /*16730*/  ISETP.GT.AND P6, PT, R0, 0x81, P3 ;  /* 0x000000810000780c */ /* 0x000fc60001fc4270 */
[----:B------:R0:W-:Y:S01]  /*16740*/  @P1 STG.E.U16 desc[UR36][R6.64+0xf0], R9 ;  /* 0x0000f00906001986 */ /* 0x0001e2000c101524 */
[----:B------:R-:W-:-:S04]  /*16750*/  F2FP.F16.F32.PACK_AB R8, RZ, R8 ;  /* 0x00000008ff08723e */ /* 0x000fc800000000ff */
[----:B--2---:R-:W-:Y:S01]  /*16760*/  PRMT R12, R8, 0x7610, R12 ;  /* 0x00007610080c7816 */ /* 0x004fe2000000000c */
[-C--:B------:R-:W-:Y:S01]  /*16770*/  FMUL R8, R208, R2.reuse ;  /* 0x00000002d0087220 */ /* 0x080fe20000400000 */
[----:B0-----:R-:W-:Y:S01]  /*16780*/  F2FP.F16.F32.PACK_AB R9, RZ, R3 ;  /* 0x00000003ff09723e */ /* 0x001fe200000000ff */
[----:B------:R-:W-:Y:S01]  /*16790*/  FMUL R3, R209, R2 ;  /* 0x00000002d1037220 */ /* 0x000fe20000400000 */
[----:B------:R0:W-:Y:S01]  /*167a0*/  @P4 STG.E.U16 desc[UR36][R6.64+0xf2], R10 ;  /* 0x0000f20a06004986 */ /* 0x0001e2000c101524 */
[----:B------:R-:W-:-:S03]  /*167b0*/  ISETP.GT.AND P0, PT, R0, 0x80, P2 ;  /* 0x000000800000780c */ /* 0x000fc60001704270 */
[----:B------:R-:W-:Y:S01]  /*167c0*/  F2FP.F16.F32.PACK_AB R3, RZ, R3 ;  /* 0x00000003ff03723e */ /* 0x000fe200000000ff */
[----:B------:R1:W-:Y:S01]  /*167d0*/  @P5 STG.E.U16 desc[UR36][R4.64+0x100], R11 ;  /* 0x0001000b04005986 */ /* 0x0003e2000c101524 */
[----:B------:R-:W-:Y:S02]  /*167e0*/  ISETP.GT.AND P1, PT, R0, 0x81, P2 ;  /* 0x000000810000780c */ /* 0x000fe40001724270 */
[----:B------:R-:W-:Y:S01]  /*167f0*/  F2FP.F16.F32.PACK_AB R8, RZ, R8 ;  /* 0x00000008ff08723e */ /* 0x000fe200000000ff */
[----:B------:R2:W-:Y:S01]  /*16800*/  @P6 STG.E.U16 desc[UR36][R4.64+0x102], R12 ;  /* 0x0001020c04006986 */ /* 0x0005e2000c101524 */
[----:B0-----:R-:W-:Y:S01]  /*16810*/  PRMT R10, R9, 0x7610, R10 ;  /* 0x00007610090a7816 */ /* 0x001fe2000000000a */
[-C--:B------:R-:W-:Y:S01]  /*16820*/  FMUL R9, R207, R2.reuse ;  /* 0x00000002cf097220 */ /* 0x080fe20000400000 */
[----:B-1----:R-:W-:Y:S01]  /*16830*/  PRMT R11, R3, 0x7610, R11 ;  /* 0x00007610030b7816 */ /* 0x002fe2000000000b */
[----:B------:R-:W-:Y:S01]  /*16840*/  FMUL R3, R206, R2 ;  /* 0x00000002ce037220 */ /* 0x000fe20000400000 */
[----:B------:R-:W-:-:S02]  /*16850*/  ISETP.GT.AND P4, PT, R0, 0x88, P3 ;  /* 0x000000880000780c */ /* 0x000fc40001f84270 */
[----:B--2---:R-:W-:Y:S02]  /*16860*/  PRMT R12, R8, 0x7610, R12 ;  /* 0x00007610080c7816 */ /* 0x004fe4000000000c */
[----:B------:R-:W-:Y:S01]  /*16870*/  F2FP.F16.F32.PACK_AB R8, RZ, R3 ;  /* 0x00000003ff08723e */ /* 0x000fe200000000ff */
[-C--:B------:R-:W-:Y:S01]  /*16880*/  FMUL R3, R205, R2.reuse ;  /* 0x00000002cd037220 */ /* 0x080fe20000400000 */
[----:B------:R-:W-:Y:S02]  /*16890*/  F2FP.F16.F32.PACK_AB R9, RZ, R9 ;  /* 0x00000009ff09723e */ /* 0x000fe400000000ff */
[C---:B------:R-:W-:Y:S01]  /*168a0*/  ISETP.GT.AND P5, PT, R0.reuse, 0x89, P3 ;  /* 0x000000890000780c */ /* 0x040fe20001fa4270 */
[----:B------:R0:W-:Y:S01]  /*168b0*/  @P0 STG.E.U16 desc[UR36][R6.64+0x100], R10 ;  /* 0x0001000a06000986 */ /* 0x0001e2000c101524 */
[----:B------:R-:W-:Y:S02]  /*168c0*/  PRMT R13, R9, 0x7610, R13 ;  /* 0x00007610090d7816 */ /* 0x000fe4000000000d */
[----:B------:R-:W-:Y:S01]  /*168d0*/  F2FP.F16.F32.PACK_AB R9, RZ, R3 ;  /* 0x00000003ff09723e */ /* 0x000fe200000000ff */
[----:B------:R1:W-:Y:S01]  /*168e0*/  @P1 STG.E.U16 desc[UR36][R6.64+0x102], R11 ;  /* 0x0001020b06001986 */ /* 0x0003e2000c101524 */
[C---:B------:R-:W-:Y:S01]  /*168f0*/  ISETP.GT.AND P0, PT, R0.reuse, 0x88, P2 ;  /* 0x000000880000780c */ /* 0x040fe20001704270 */
[----:B------:R-:W-:Y:S01]  /*16900*/  FMUL R3, R203, R2 ;  /* 0x00000002cb037220 */ /* 0x000fe20000400000 */
[----:B------:R-:W-:-:S02]  /*16910*/  ISETP.GT.AND P1, PT, R0, 0x89, P2 ;  /* 0x000000890000780c */ /* 0x000fc40001724270 */
[----:B------:R-:W-:Y:S01]  /*16920*/  PRMT R14, R8, 0x7610, R14 ;  /* 0x00007610080e7816 */ /* 0x000fe2000000000e */
[----:B------:R-:W-:Y:S01]  /*16930*/  FMUL R8, R204, R2 ;  /* 0x00000002cc087220 */ /* 0x000fe20000400000 */
[----:B------:R-:W-:Y:S01]  /*16940*/  F2FP.F16.F32.PACK_AB R3, RZ, R3 ;  /* 0x00000003ff03723e */ /* 0x000fe200000000ff */
[----:B------:R2:W-:Y:S01]  /*16950*/  @P4 STG.E.U16 desc[UR36][R4.64+0x110], R12 ;  /* 0x0001100c04004986 */ /* 0x0005e2000c101524 */
[----:B------:R-:W-:Y:S02]  /*16960*/  ISETP.GT.AND P4, PT, R0, 0x90, P3 ;  /* 0x000000900000780c */ /* 0x000fe40001f84270 */
        /* <DEDUP_REMOVED lines=9> */
[----:B------:R-:W-:Y:S02]  /*16a00*/  F2FP.F16.F32.PACK_AB R8, RZ, R8 ;  /* 0x00000008ff08723e */ /* 0x000fe400000000ff */
[----:B------:R-:W-:Y:S01]  /*16a10*/  ISETP.GT.AND P1, PT, R0, 0x91, P2 ;  /* 0x000000910000780c */ /* 0x000fe20001724270 */
[----:B------:R1:W-:Y:S01]  /*16a20*/  @P4 STG.E.U16 desc[UR36][R4.64+0x120], R10 ;  /* 0x0001200a04004986 */ /* 0x0003e2000c101524 */
[----:B--2---:R-:W-:Y:S01]  /*16a30*/  PRMT R12, R8, 0x7610, R12 ;  /* 0x00007610080c7816 */ /* 0x004fe2000000000c */
[-C--:B------:R-:W-:Y:S01]  /*16a40*/  FMUL R8, R199, R2.reuse ;  /* 0x00000002c7087220 */ /* 0x080fe20000400000 */
[----:B0-----:R-:W-:Y:S01]  /*16a50*/  F2FP.F16.F32.PACK_AB R9, RZ, R3 ;  /* 0x00000003ff09723e */ /* 0x001fe200000000ff */
[----:B------:R-:W-:Y:S01]  /*16a60*/  FMUL R3, R200, R2 ;  /* 0x00000002c8037220 */ /* 0x000fe20000400000 */
[----:B------:R-:W-:Y:S01]  /*16a70*/  ISETP.GT.AND P4, PT, R0, 0x98, P3 ;  /* 0x000000980000780c */ /* 0x000fe20001f84270 */
[----:B------:R0:W-:Y:S03]  /*16a80*/  @P5 STG.E.U16 desc[UR36][R4.64+0x122], R11 ;  /* 0x0001220b04005986 */ /* 0x0001e6000c101524 */
[----:B------:R-:W-:-:S02]  /*16a90*/  F2FP.F16.F32.PACK_AB R3, RZ, R3 ;  /* 0x00000003ff03723e */ /* 0x000fc400000000ff */
[----:B-1----:R-:W-:Y:S01]  /*16aa0*/  PRMT R10, R9, 0x7610, R10 ;  /* 0x00007610090a7816 */ /* 0x002fe2000000000a */
[----:B------:R-:W-:Y:S01]  /*16ab0*/  FMUL R9, R198, R2 ;  /* 0x00000002c6097220 */ /* 0x000fe20000400000 */
[----:B------:R-:W-:Y:S01]  /*16ac0*/  F2FP.F16.F32.PACK_AB R8, RZ, R8 ;  /* 0x00000008ff08723e */ /* 0x000fe200000000ff */
[----:B------:R1:W-:Y:S01]  /*16ad0*/  @P0 STG.E.U16 desc[UR36][R6.64+0x120], R12 ;  /* 0x0001200c06000986 */ /* 0x0003e2000c101524 */
[----:B0-----:R-:W-:Y:S01]  /*16ae0*/  PRMT R11, R3, 0x7610, R11 ;  /* 0x00007610030b7816 */ /* 0x001fe2000000000b */
[----:B------:R-:W-:Y:S01]  /*16af0*/  FMUL R3, R197, R2 ;  /* 0x00000002c5037220 */ /* 0x000fe20000400000 */
[C---:B------:R-:W-:Y:S01]  /*16b00*/  ISETP.GT.AND P5, PT, R0.reuse, 0x99, P3 ;  /* 0x000000990000780c */ /* 0x040fe20001fa4270 */
[----:B------:R0:W-:Y:S01]  /*16b10*/  @P1 STG.E.U16 desc[UR36][R6.64+0x122], R10 ;  /* 0x0001220a06001986 */ /* 0x0001e2000c101524 */
[----:B------:R-:W-:Y:S02]  /*16b20*/  ISETP.GT.AND P1, PT, R0, 0x98, P2 ;  /* 0x000000980000780c */ /* 0x000fe40001724270 */
[----:B------:R-:W-:-:S02]  /*16b30*/  F2FP.F16.F32.PACK_AB R9, RZ, R9 ;  /* 0x00000009ff09723e */ /* 0x000fc400000000ff */
[----:B-1----:R-:W-:Y:S02]  /*16b40*/  PRMT R12, R8, 0x7610, R12 ;  /* 0x00007610080c7816 */ /* 0x002fe4000000000c */
[----:B------:R-:W-:Y:S01]  /*16b50*/  F2FP.F16.F32.PACK_AB R8, RZ, R3 ;  /* 0x00000003ff08723e */ /* 0x000fe200000000ff */
[-C--:B------:R-:W-:Y:S01]  /*16b60*/  FMUL R3, R196, R2.reuse ;  /* 0x00000002c4037220 */ /* 0x080fe20000400000 */
[C---:B------:R-:W-:Y:S01]  /*16b70*/  ISETP.GT.AND P0, PT, R0.reuse, 0x99, P2 ;  /* 0x000000990000780c */ /* 0x040fe20001704270 */
[----:B------:R1:W-:Y:S01]  /*16b80*/  @P4 STG.E.U16 desc[UR36][R4.64+0x130], R11 ;  /* 0x0001300b04004986 */ /* 0x0003e2000c101524 */
[----:B------:R-:W-:Y:S02]  /*16b90*/  ISETP.GT.AND P4, PT, R0, 0xa0, P3 ;  /* 0x000000a00000780c */ /* 0x000fe40001f84270 */
[----:B------:R-:W-:Y:S02]  /*16ba0*/  PRMT R13, R9, 0x7610, R13 ;  /* 0x00007610090d7816 */ /* 0x000fe4000000000d */
        /* <DEDUP_REMOVED lines=68> */
[----:B------:R-:W-:Y:S02]  /*16ff0*/  ISETP.GT.AND P1, PT, R0, 0xb8, P2 ;  /* 0x000000b80000780c */ /* 0x000fe40001724270 */
[----:B------:R-:W-:Y:S02]  /*17000*/  F2FP.F16.F32.PACK_AB R8, RZ, R8 ;  /* 0x00000008ff08723e */ /* 0x000fe400000000ff */
[----:B0-----:R-:W-:Y:S01]  /*17010*/  PRMT R10, R9, 0x7610, R10 ;  /* 0x00007610090a7816 */ /* 0x001fe2000000000a */
[-C--:B------:R-:W-:Y:S01]  /*17020*/  FMUL R9, R180, R2.reuse ;  /* 0x00000002b4097220 */ /* 0x080fe20000400000 */
[----:B-1----:R-:W-:Y:S01]  /*17030*/  PRMT R11, R3, 0x7610, R11 ;  /* 0x00007610030b7816 */ /* 0x002fe2000000000b */
[----:B------:R-:W-:Y:S01]  /*17040*/  FMUL R3, R179, R2 ;  /* 0x00000002b3037220 */ /* 0x000fe20000400000 */
[----:B------:R0:W-:Y:S02]  /*17050*/  @P5 STG.E.U16 desc[UR36][R4.64+0x170], R12 ;  /* 0x0001700c04005986 */ /* 0x0001e4000c101524 */
[----:B------:R-:W-:-:S02]  /*17060*/  F2FP.F16.F32.PACK_AB R9, RZ, R9 ;  /* 0x00000009ff09723e */ /* 0x000fc400000000ff */
[C---:B------:R-:W-:Y:S02]  /*17070*/  ISETP.GT.AND P4, PT, R0.reuse, 0xb9, P2 ;  /* 0x000000b90000780c */ /* 0x040fe40001784270 */
[----:B------:R-:W-:Y:S02]  /*17080*/  ISETP.GT.AND P5, PT, R0, 0xc0, P3 ;  /* 0x000000c00000780c */ /* 0x000fe40001fa4270 */
[----:B0-----:R-:W-:Y:S02]  /*17090*/  PRMT R12, R8, 0x7610, R12 ;  /* 0x00007610080c7816 */ /* 0x001fe4000000000c */
[----:B------:R-:W-:Y:S01]  /*170a0*/  F2FP.F16.F32.PACK_AB R8, RZ, R3 ;  /* 0x00000003ff08723e */ /* 0x000fe200000000ff */
[----:B------:R-:W-:Y:S01]  /*170b0*/  FMUL R3, R178, R2 ;  /* 0x00000002b2037220 */ /* 0x000fe20000400000 */
[----:B------:R-:W-:Y:S01]  /*170c0*/  PRMT R13, R9, 0x7610, R13 ;  /* 0x00007610090d7816 */ /* 0x000fe2000000000d */
[----:B------:R0:W-:Y:S01]  /*170d0*/  @P6 STG.E.U16 desc[UR36][R4.64+0x172], R10 ;  /* 0x0001720a04006986 */ /* 0x0001e2000c101524 */
[----:B------:R-:W-:-:S02]  /*170e0*/  ISETP.GT.AND P0, PT, R0, 0xc1, P3 ;  /* 0x000000c10000780c */ /* 0x000fc40001f04270 */
[----:B------:R-:W-:Y:S01]  /*170f0*/  F2FP.F16.F32.PACK_AB R9, RZ, R3 ;  /* 0x00000003ff09723e */ /* 0x000fe200000000ff */
[----:B------:R1:W-:Y:S01]  /*17100*/  @P1 STG.E.U16 desc[UR36][R6.64+0x170], R11 ;  /* 0x0001700b06001986 */ /* 0x0003e2000c101524 */
[-C--:B------:R-:W-:Y:S01]  /*17110*/  FMUL R3, R176, R2.reuse ;  /* 0x00000002b0037220 */ /* 0x080fe20000400000 */
[----:B------:R-:W-:Y:S02]  /*17120*/  ISETP.GT.AND P1, PT, R0, 0xc0, P2 ;  /* 0x000000c00000780c */ /* 0x000fe40001724270 */
        /* <DEDUP_REMOVED lines=40> */
[C---:B------:R-:W-:Y:S01]  /*173b0*/  ISETP.GT.AND P0, PT, R0.reuse, 0xd0, P2 ;  /* 0x000000d00000780c */ /* 0x040fe20001704270 */
        /* <DEDUP_REMOVED lines=11> */
[----:B------:R-:W-:Y:S01]  /*17470*/  ISETP.GT.AND P5, PT, R0, 0xd9, P3 ;  /* 0x000000d90000780c */ /* 0x000fe20001fa4270 */
[----:B------:R-:W-:Y:S01]  /*17480*/  FMUL R8, R166, R2 ;  /* 0x00000002a6087220 */ /* 0x000fe20000400000 */
[----:B------:R-:W-:Y:S01]  /*17490*/  @P0 STG.E.U16 desc[UR36][R6.64+0x1a0], R14 ;  /* 0x0001a00e06000986 */ /* 0x000fe2000c101524 */
[----:B------:R-:W-:-:S03]  /*174a0*/  ISETP.GT.AND P0, PT, R0, 0xd8, P2 ;  /* 0x000000d80000780c */ /* 0x000fc60001704270 */
[----:B------:R0:W-:Y:S01]  /*174b0*/  @P1 STG.E.U16 desc[UR36][R6.64+0x1a2], R9 ;  /* 0x0001a20906001986 */ /* 0x0001e2000c101524 */
[----:B------:R-:W-:Y:S02]  /*174c0*/  F2FP.F16.F32.PACK_AB R8, RZ, R8 ;  /* 0x00000008ff08723e */ /* 0x000fe400000000ff */
[----:B------:R-:W-:Y:S02]  /*174d0*/  ISETP.GT.AND P1, PT, R0, 0xd9, P2 ;  /* 0x000000d90000780c */ /* 0x000fe40001724270 */
        /* <DEDUP_REMOVED lines=16> */
[----:B------:R1:W-:Y:S01]  /*175e0*/  @P1 STG.E.U16 desc[UR36][R6.64+0x1b2], R10 ;  /* 0x0001b20a06001986 */ /* 0x0003e2000c101524 */
[----:B------:R-:W-:Y:S02]  /*175f0*/  ISETP.GT.AND P1, PT, R0, 0xe0, P2 ;  /* 0x000000e00000780c */ /* 0x000fe40001724270 */
[----:B0-----:R-:W-:Y:S02]  /*17600*/  PRMT R12, R8, 0x7610, R12 ;  /* 0x00007610080c7816 */ /* 0x001fe4000000000c */
[----:B------:R-:W-:Y:S01]  /*17610*/  F2FP.F16.F32.PACK_AB R8, RZ, R3 ;  /* 0x00000003ff08723e */ /* 0x000fe200000000ff */
[-C--:B------:R-:W-:Y:S01]  /*17620*/  FMUL R3, R160, R2.reuse ;  /* 0x00000002a0037220 */ /* 0x080fe20000400000 */
[----:B------:R-:W-:Y:S01]  /*17630*/  ISETP.GT.AND P0, PT, R0, 0xe1, P2 ;  /* 0x000000e10000780c */ /* 0x000fe20001704270 */
[----:B------:R0:W-:Y:S01]  /*17640*/  @P4 STG.E.U16 desc[UR36][R4.64+0x1c0], R11 ;  /* 0x0001c00b04004986 */ /* 0x0001e2000c101524 */
[----:B-1----:R-:W-:Y:S02]  /*17650*/  PRMT R10, R9, 0x7610, R10 ;  /* 0x00007610090a7816 */ /* 0x002fe4000000000a */
[----:B------:R-:W-:Y:S01]  /*17660*/  PRMT R13, R8, 0x7610, R13 ;  /* 0x00007610080d7816 */ /* 0x000fe2000000000d */
[----:B------:R-:W-:Y:S01]  /*17670*/  @P5 STG.E.U16 desc[UR36][R4.64+0x1c2], R12 ;  /* 0x0001c20c04005986 */ /* 0x000fe2000c101524 */
[----:B------:R-:W-:Y:S01]  /*17680*/  FMUL R8, R159, R2 ;  /* 0x000000029f087220 */ /* 0x000fe20000400000 */
[----:B------:R-:W-:-:S02]  /*17690*/  ISETP.GT.AND P4, PT, R0, 0xe8, P3 ;  /* 0x000000e80000780c */ /* 0x000fc40001f84270 */
[----:B------:R-:W-:Y:S01]  /*176a0*/  F2FP.F16.F32.PACK_AB R9, RZ, R3 ;  /* 0x00000003ff09723e */ /* 0x000fe200000000ff */
[----:B------:R-:W-:Y:S01]  /*176b0*/  FMUL R3, R158, R2 ;  /* 0x000000029e037220 */ /* 0x000fe20000400000 */
[C---:B------:R-:W-:Y:S02]  /*176c0*/  ISETP.GT.AND P5, PT, R0.reuse, 0xe9, P3 ;  /* 0x000000e90000780c */ /* 0x040fe40001fa4270 */
[----:B------:R-:W-:Y:S02]  /*176d0*/  ISETP.GT.AND P6, PT, R0, 0xe8, P2 ;  /* 0x000000e80000780c */ /* 0x000fe400017c4270 */
[----:B------:R-:W-:Y:S01]  /*176e0*/  F2FP.F16.F32.PACK_AB R8, RZ, R8 ;  /* 0x00000008ff08723e */ /* 0x000fe200000000ff */
[----:B------:R1:W-:Y:S01]  /*176f0*/  @P1 STG.E.U16 desc[UR36][R6.64+0x1c0], R10 ;  /* 0x0001c00a06001986 */ /* 0x0003e2000c101524 */
[----:B------:R-:W-:Y:S02]  /*17700*/  F2FP.F16.F32.PACK_AB R3, RZ, R3 ;  /* 0x00000003ff03723e */ /* 0x000fe400000000ff */
[----:B0-----:R-:W-:-:S02]  /*17710*/  PRMT R11, R8, 0x7610, R11 ;  /* 0x00007610080b7816 */ /* 0x001fc4000000000b */
[----:B------:R-:W-:Y:S01]  /*17720*/  PRMT R18, R3, 0x7610, R18 ;  /* 0x0000761003127816 */ /* 0x000fe20000000012 */
[----:B------:R0:W-:Y:S01]  /*17730*/  @P0 STG.E.U16 desc[UR36][R6.64+0x1c2], R13 ;  /* 0x0001c20d06000986 */ /* 0x0001e2000c101524 */
[----:B-1----:R-:W-:Y:S01]  /*17740*/  PRMT R10, R9, 0x7610, R10 ;  /* 0x00007610090a7816 */ /* 0x002fe2000000000a */
[----:B------:R-:W-:-:S04]  /*17750*/  FMUL R3, R157, R2 ;  /* 0x000000029d037220 */ /* 0x000fc80000400000 */
[----:B------:R-:W-:Y:S01]  /*17760*/  @P4 STG.E.U16 desc[UR36][R4.64+0x1d0], R10 ;  /* 0x0001d00a04004986 */ /* 0x000fe2000c101524 */
[----:B------:R-:W-:-:S03]  /*17770*/  ISETP.GT.AND P4, PT, R0, 0xe9, P2 ;  /* 0x000000e90000780c */ /* 0x000fc60001784270 */
[----:B------:R1:W-:Y:S01]  /*17780*/  @P5 STG.E.U16 desc[UR36][R4.64+0x1d2], R11 ;  /* 0x0001d20b04005986 */ /* 0x0003e2000c101524 */
[----:B------:R-:W-:-:S03]  /*17790*/  ISETP.GT.AND P5, PT, R0, 0xf0, P3 ;  /* 0x000000f00000780c */ /* 0x000fc60001fa4270 */
[----:B------:R-:W-:Y:S01]  /*177a0*/  @P6 STG.E.U16 desc[UR36][R6.64+0x1d0], R18 ;  /* 0x0001d01206006986 */ /* 0x000fe2000c101524 */
[----:B------:R-:W-:Y:S01]  /*177b0*/  ISETP.GT.AND P6, PT, R0, 0xf1, P3 ;  /* 0x000000f10000780c */ /* 0x000fe20001fc4270 */
[-C--:B------:R-:W-:Y:S01]  /*177c0*/  FMUL R8, R156, R2.reuse ;  /* 0x000000029c087220 */ /* 0x080fe20000400000 */
[----:B------:R-:W-:Y:S01]  /*177d0*/  FMUL R9, R155, R2 ;  /* 0x000000029b097220 */ /* 0x000fe20000400000 */
[----:B0-----:R-:W-:-:S03]  /*177e0*/  F2FP.F16.F32.PACK_AB R13, RZ, R3 ;  /* 0x00000003ff0d723e */ /* 0x001fc600000000ff */
[----:B------:R-:W-:Y:S02]  /*177f0*/  F2FP.F16.F32.PACK_AB R14, RZ, R8 ;  /* 0x00000008ff0e723e */ /* 0x000fe400000000ff */
[----:B------:R-:W-:Y:S01]  /*17800*/  F2FP.F16.F32.PACK_AB R15, RZ, R9 ;  /* 0x00000009ff0f723e */ /* 0x000fe200000000ff */
[----:B------:R-:W-:Y:S01]  /*17810*/  @P4 STG.E.U16 desc[UR36][R6.64+0x1d2], R13 ;  /* 0x0001d20d06004986 */ /* 0x000fe2000c101524 */
[----:B------:R-:W-:-:S03]  /*17820*/  ISETP.GT.AND P4, PT, R0, 0xf1, P2 ;  /* 0x000000f10000780c */ /* 0x000fc60001784270 */
[----:B------:R-:W-:Y:S04]  /*17830*/  @P5 STG.E.U16 desc[UR36][R4.64+0x1e0], R14 ;  /* 0x0001e00e04005986 */ /* 0x000fe8000c101524 */
[----:B------:R-:W-:Y:S01]  /*17840*/  @P6 STG.E.U16 desc[UR36][R4.64+0x1e2], R15 ;  /* 0x0001e20f04006986 */ /* 0x000fe2000c101524 */
[----:B------:R-:W-:Y:S01]  /*17850*/  ISETP.GT.AND P6, PT, R0, 0xf0, P2 ;  /* 0x000000f00000780c */ /* 0x000fe200017c4270 */
[-C--:B-1----:R-:W-:Y:S01]  /*17860*/  FMUL R11, R154, R2.reuse ;  /* 0x000000029a0b7220 */ /* 0x082fe20000400000 */
[----:B------:R-:W-:-:S04]  /*17870*/  FMUL R12, R23, R2 ;  /* 0x00000002170c7220 */ /* 0x000fc80000400000 */
[----:B------:R-:W-:Y:S02]  /*17880*/  F2FP.F16.F32.PACK_AB R11, RZ, R11 ;  /* 0x0000000bff0b723e */ /* 0x000fe400000000ff */
[----:B------:R-:W-:Y:S02]  /*17890*/  F2FP.F16.F32.PACK_AB R12, RZ, R12 ;  /* 0x0000000cff0c723e */ /* 0x000fe400000000ff */
[C---:B------:R-:W-:Y:S02]  /*178a0*/  ISETP.GT.AND P5, PT, R0.reuse, 0xf8, P3 ;  /* 0x000000f80000780c */ /* 0x040fe40001fa4270 */
[----:B------:R-:W-:Y:S01]  /*178b0*/  ISETP.GT.AND P3, PT, R0, 0xf9, P3 ;  /* 0x000000f90000780c */ /* 0x000fe20001f64270 */
[----:B------:R-:W-:Y:S01]  /*178c0*/  @P6 STG.E.U16 desc[UR36][R6.64+0x1e0], R11 ;  /* 0x0001e00b06006986 */ /* 0x000fe2000c101524 */
[----:B------:R-:W-:-:S03]  /*178d0*/  FMUL R10, R22, R2 ;  /* 0x00000002160a7220 */ /* 0x000fc60000400000 */
[----:B------:R0:W-:Y:S01]  /*178e0*/  @P4 STG.E.U16 desc[UR36][R6.64+0x1e2], R12 ;  /* 0x0001e20c06004986 */ /* 0x0001e2000c101524 */
[----:B------:R-:W-:Y:S01]  /*178f0*/  ISETP.GT.AND P4, PT, R0, 0xf8, P2 ;  /* 0x000000f80000780c */ /* 0x000fe20001784270 */
[-C--:B------:R-:W-:Y:S01]  /*17900*/  FMUL R9, R21, R2.reuse ;  /* 0x0000000215097220 */ /* 0x080fe20000400000 */
[-C--:B------:R-:W-:Y:S01]  /*17910*/  FMUL R8, R19, R2.reuse ;  /* 0x0000000213087220 */ /* 0x080fe20000400000 */
[----:B------:R-:W-:Y:S01]  /*17920*/  FMUL R3, R20, R2 ;  /* 0x0000000214037220 */ /* 0x000fe20000400000 */
[----:B------:R-:W-:Y:S02]  /*17930*/  F2FP.F16.F32.PACK_AB R10, RZ, R10 ;  /* 0x0000000aff0a723e */ /* 0x000fe400000000ff */
[----:B------:R-:W-:Y:S02]  /*17940*/  ISETP.GT.AND P2, PT, R0, 0xf9, P2 ;  /* 0x000000f90000780c */ /* 0x000fe40001744270 */
[----:B------:R-:W-:Y:S02]  /*17950*/  F2FP.F16.F32.PACK_AB R9, RZ, R9 ;  /* 0x00000009ff09723e */ /* 0x000fe400000000ff */
[----:B------:R-:W-:-:S02]  /*17960*/  F2FP.F16.F32.PACK_AB R8, RZ, R8 ;  /* 0x00000008ff08723e */ /* 0x000fc400000000ff */
[----:B------:R-:W-:Y:S01]  /*17970*/  F2FP.F16.F32.PACK_AB R3, RZ, R3 ;  /* 0x00000003ff03723e */ /* 0x000fe200000000ff */
[----:B------:R-:W-:Y:S01]  /*17980*/  @P5 STG.E.U16 desc[UR36][R4.64+0x1f0], R10 ;  /* 0x0001f00a04005986 */ /* 0x000fe2000c101524 */
[----:B0-----:R-:W-:Y:S01]  /*17990*/  PRMT R12, R8, 0x7610, R12 ;  /* 0x00007610080c7816 */ /* 0x001fe2000000000c */
[----:B------:R-:W-:Y:S01]  /*179a0*/  @P4 IMAD.MOV.U32 R8, RZ, RZ, R6 ;  /* 0x000000ffff084224 */ /* 0x000fe200078e0006 */
[----:B------:R-:W-:Y:S01]  /*179b0*/  PRMT R11, R3, 0x7610, R11 ;  /* 0x00007610030b7816 */ /* 0x000fe2000000000b */
[----:B------:R0:W-:Y:S01]  /*179c0*/  @P3 STG.E.U16 desc[UR36][R4.64+0x1f2], R9 ;  /* 0x0001f20904003986 */ /* 0x0001e2000c101524 */
[----:B------:R-:W-:Y:S01]  /*179d0*/  USHF.L.U32 UR12, UR8, 0x8, URZ ;  /* 0x00000008080c7899 */ /* 0x000fe2000800063f */
[----:B------:R-:W-:Y:S01]  /*179e0*/  ISETP.GT.AND P1, PT, R153, 0x80, PT ;  /* 0x000000809900780c */ /* 0x000fe20003f24270 */
[----:B------:R-:W-:Y:S01]  /*179f0*/  USHF.L.U64.HI UR11, UR8, 0x8, UR9 ;  /* 0x00000008080b7899 */ /* 0x000fe20008010209 */
[----:B0-----:R-:W-:-:S03]  /*17a00*/  @P4 MOV R9, R7 ;  /* 0x0000000700094202 */ /* 0x001fc60000000f00 */
[----:B------:R-:W-:Y:S02]  /*17a10*/  IMAD.U32 R3, RZ, RZ, UR12 ;  /* 0x0000000cff037e24 */ /* 0x000fe4000f8e00ff */
[----:B------:R0:W-:Y:S01]  /*17a20*/  @P4 STG.E.U16 desc[UR36][R8.64+0x1f0], R11 ;  /* 0x0001f00b08004986 */ /* 0x0001e2000c101524 */
[C---:B------:R-:W-:Y:S02]  /*17a30*/  ISETP.GT.AND P3, PT, R0.reuse, RZ, P1 ;  /* 0x000000ff0000720c */ /* 0x040fe40000f64270 */
[----:B------:R-:W-:Y:S01]  /*17a40*/  ISETP.GT.AND P4, PT, R0, 0x1, P1 ;  /* 0x000000010000780c */ /* 0x000fe20000f84270 */
[-C--:B------:R-:W-:Y:S01]  /*17a50*/  FMUL R24, R24, R2.reuse ;  /* 0x0000000218187220 */ /* 0x080fe20000400000 */
[----:B------:R-:W-:Y:S01]  /*17a60*/  FMUL R25, R25, R2 ;  /* 0x0000000219197220 */ /* 0x000fe20000400000 */
[----:B0-----:R-:W-:Y:S01]  /*17a70*/  @P2 IMAD.MOV.U32 R8, RZ, RZ, R6 ;  /* 0x000000ffff082224 */ /* 0x001fe200078e0006 */
[----:B------:R-:W-:Y:S01]  /*17a80*/  @P2 MOV R9, R7 ;  /* 0x0000000700092202 */ /* 0x000fe20000000f00 */
[----:B------:R-:W-:-:S04]  /*17a90*/  IMAD.U32 R7, RZ, RZ, UR11 ;  /* 0x0000000bff077e24 */ /* 0x000fc8000f8e00ff */
[----:B------:R0:W-:Y:S01]  /*17aa0*/  @P2 STG.E.U16 desc[UR36][R8.64+0x1f2], R12 ;  /* 0x0001f20c08002986 */ /* 0x0001e2000c101524 */
[C---:B------:R-:W-:Y:S02]  /*17ab0*/  IADD3 R6, P2, P6, R4.reuse, UR5, R3 ;  /* 0x0000000504067c10 */ /* 0x040fe4000fe5e003 */
[----:B------:R-:W-:Y:S02]  /*17ac0*/  IADD3 R4, P5, R4, UR12, RZ ;  /* 0x0000000c04047c10 */ /* 0x000fe4000ffbe0ff */
[----:B------:R-:W-:Y:S02]  /*17ad0*/  IADD3.X R7, R5, UR4, R7, P2, P6 ;  /* 0x0000000405077c10 */ /* 0x000fe400097ec407 */
[----:B------:R-:W-:Y:S02]  /*17ae0*/  ISETP.GT.AND P0, PT, R153, 0x88, PT ;  /* 0x000000889900780c */ /* 0x000fe40003f04270 */
[----:B------:R-:W-:Y:S02]  /*17af0*/  F2FP.F16.F32.PACK_AB R24, RZ, R24 ;  /* 0x00000018ff18723e */ /* 0x000fe400000000ff */
[----:B------:R-:W-:-:S02]  /*17b00*/  IADD3.X R5, R5, UR11, RZ, P5, !PT ;  /* 0x0000000b05057c10 */ /* 0x000fc4000affe4ff */
[----:B------:R-:W-:Y:S02]  /*17b10*/  F2FP.F16.F32.PACK_AB R25, RZ, R25 ;  /* 0x00000019ff19723e */ /* 0x000fe400000000ff */
[C---:B------:R-:W-:Y:S01]  /*17b20*/  ISETP.GT.AND P2, PT, R0.reuse, RZ, P0 ;  /* 0x000000ff0000720c */ /* 0x040fe20000744270 */
[----:B------:R-:W-:Y:S01]  /*17b30*/  @P3 STG.E.U16 desc[UR36][R4.64], R24 ;  /* 0x0000001804003986 */ /* 0x000fe2000c101524 */
[----:B------:R-:W-:Y:S01]  /*17b40*/  ISETP.GT.AND P3, PT, R0, 0x1, P0 ;  /* 0x000000010000780c */ /* 0x000fe20000764270 */
[-C--:B------:R-:W-:Y:S02]  /*17b50*/  FMUL R26, R26, R2.reuse ;  /* 0x000000021a1a7220 */ /* 0x080fe40000400000 */
[----:B------:R-:W-:Y:S01]  /*17b60*/  @P4 STG.E.U16 desc[UR36][R4.64+0x2], R25 ;  /* 0x0000021904004986 */ /* 0x000fe2000c101524 */
[----:B------:R-:W-:Y:S01]  /*17b70*/  ISETP.GT.AND P4, PT, R0, 0x8, P1 ;  /* 0x000000080000780c */ /* 0x000fe20000f84270 */
[-C--:B------:R-:W-:Y:S01]  /*17b80*/  FMUL R27, R27, R2.reuse ;  /* 0x000000021b1b7220 */ /* 0x080fe20000400000 */
[----:B0-----:R-:W-:Y:S01]  /*17b90*/  IADD3 R8, P5, R4, UR5, RZ ;  /* 0x0000000504087c10 */ /* 0x001fe2000ffbe0ff */
[----:B------:R-:W-:Y:S01]  /*17ba0*/  FMUL R28, R28, R2 ;  /* 0x000000021c1c7220 */ /* 0x000fe20000400000 */
[----:B------:R-:W-:-:S02]  /*17bb0*/  F2FP.F16.F32.PACK_AB R26, RZ, R26 ;  /* 0x0000001aff1a723e */ /* 0x000fc400000000ff */
[----:B------:R-:W-:Y:S02]  /*17bc0*/  IADD3.X R9, R5, UR4, RZ, P5, !PT ;  /* 0x0000000405097c10 */ /* 0x000fe4000affe4ff */
[----:B------:R-:W-:Y:S02]  /*17bd0*/  F2FP.F16.F32.PACK_AB R27, RZ, R27 ;  /* 0x0000001bff1b723e */ /* 0x000fe400000000ff */
[----:B------:R-:W-:Y:S01]  /*17be0*/  F2FP.F16.F32.PACK_AB R28, RZ, R28 ;  /* 0x0000001cff1c723e */ /* 0x000fe200000000ff */
[----:B------:R-:W-:Y:S01]  /*17bf0*/  @P2 STG.E.U16 desc[UR36][R8.64], R26 ;  /* 0x0000001a08002986 */ /* 0x000fe2000c101524 */
[C---:B------:R-:W-:Y:S02]  /*17c00*/  ISETP.GT.AND P5, PT, R0.reuse, 0x9, P1 ;  /* 0x000000090000780c */ /* 0x040fe40000fa4270 */
[C---:B------:R-:W-:Y:S01]  /*17c10*/  ISETP.GT.AND P2, PT, R0.reuse, 0x8, P0 ;  /* 0x000000080000780c */ /* 0x040fe20000744270 */
[----:B------:R-:W-:Y:S01]  /*17c20*/  @P3 STG.E.U16 desc[UR36][R8.64+0x2], R27 ;  /* 0x0000021b08003986 */ /* 0x000fe2000c101524 */
[-C--:B------:R-:W-:Y:S01]  /*17c30*/  FMUL R29, R29, R2.reuse ;  /* 0x000000021d1d7220 */ /* 0x080fe20000400000 */
[----:B------:R-:W-:Y:S01]  /*17c40*/  ISETP.GT.AND P3, PT, R0, 0x9, P0 ;  /* 0x000000090000780c */ /* 0x000fe20000764270 */
[-C--:B------:R-:W-:Y:S01]  /*17c50*/  FMUL R30, R30, R2.reuse ;  /* 0x000000021e1e7220 */ /* 0x080fe20000400000 */
[----:B------:R-:W-:Y:S01]  /*17c60*/  @P4 STG.E.U16 desc[UR36][R4.64+0x10], R28 ;  /* 0x0000101c04004986 */ /* 0x000fe2000c101524 */
[----:B------:R-:W-:Y:S01]  /*17c70*/  ISETP.GT.AND P4, PT, R0, 0x10, P1 ;  /* 0x000000100000780c */ /* 0x000fe20000f84270 */
[-C--:B------:R-:W-:Y:S01]  /*17c80*/  FMUL R31, R31, R2.reuse ;  /* 0x000000021f1f7220 */ /* 0x080fe20000400000 */
[----:B------:R-:W-:Y:S01]  /*17c90*/  IADD3 R10, P6, R4, UR5, RZ ;  /* 0x00000005040a7c10 */ /* 0x000fe2000ffde0ff */
[----:B------:R-:W-:Y:S01]  /*17ca0*/  FMUL R32, R32, R2 ;  /* 0x0000000220207220 */ /* 0x000fe20000400000 */
[----:B------:R-:W-:-:S02]  /*17cb0*/  F2FP.F16.F32.PACK_AB R29, RZ, R29 ;  /* 0x0000001dff1d723e */ /* 0x000fc400000000ff */
[----:B------:R-:W-:Y:S02]  /*17cc0*/  F2FP.F16.F32.PACK_AB R30, RZ, R30 ;  /* 0x0000001eff1e723e */ /* 0x000fe400000000ff */
[----:B------:R-:W-:Y:S02]  /*17cd0*/  IADD3.X R11, R5, UR4, RZ, P6, !PT ;  /* 0x00000004050b7c10 */ /* 0x000fe4000b7fe4ff */
[----:B------:R-:W-:Y:S01]  /*17ce0*/  F2FP.F16.F32.PACK_AB R31, RZ, R31 ;  /* 0x0000001fff1f723e */ /* 0x000fe200000000ff */
[----:B------:R-:W-:Y:S01]  /*17cf0*/  @P5 STG.E.U16 desc[UR36][R4.64+0x12], R29 ;  /* 0x0000121d04005986 */ /* 0x000fe2000c101524 */
[----:B------:R-:W-:Y:S02]  /*17d00*/  F2FP.F16.F32.PACK_AB R32, RZ, R32 ;  /* 0x00000020ff20723e */ /* 0x000fe400000000ff */
[C---:B------:R-:W-:Y:S01]  /*17d10*/  ISETP.GT.AND P5, PT, R0.reuse, 0x11, P1 ;  /* 0x000000110000780c */ /* 0x040fe20000fa4270 */
[----:B------:R-:W-:Y:S01]  /*17d20*/  @P2 STG.E.U16 desc[UR36][R10.64+0x10], R30 ;  /* 0x0000101e0a002986 */ /* 0x000fe2000c101524 */
[----:B------:R-:W-:Y:S01]  /*17d30*/  ISETP.GT.AND P2, PT, R0, 0x10, P0 ;  /* 0x000000100000780c */ /* 0x000fe20000744270 */
[----:B------:R-:W-:-:S02]  /*17d40*/  FMUL R33, R33, R2 ;  /* 0x0000000221217220 */ /* 0x000fc40000400000 */
[----:B------:R-:W-:Y:S01]  /*17d50*/  @P3 STG.E.U16 desc[UR36][R6.64+0x12], R31 ;  /* 0x0000121f06003986 */ /* 0x000fe2000c101524 */
[----:B------:R-:W-:Y:S01]  /*17d60*/  ISETP.GT.AND P3, PT, R0, 0x11, P0 ;  /* 0x000000110000780c */ /* 0x000fe20000764270 */
[-C--:B------:R-:W-:Y:S02]  /*17d70*/  FMUL R34, R34, R2.reuse ;  /* 0x0000000222227220 */ /* 0x080fe40000400000 */
[----:B------:R-:W-:Y:S01]  /*17d80*/  @P4 STG.E.U16 desc[UR36][R4.64+0x20], R32 ;  /* 0x0000202004004986 */ /* 0x000fe2000c101524 */
[----:B------:R-:W-:Y:S01]  /*17d90*/  ISETP.GT.AND P4, PT, R0, 0x18, P1 ;  /* 0x000000180000780c */ /* 0x000fe20000f84270 */
[-C--:B------:R-:W-:Y:S01]  /*17da0*/  FMUL R35, R35, R2.reuse ;  /* 0x0000000223237220 */ /* 0x080fe20000400000 */
[----:B------:R-:W-:Y:S01]  /*17db0*/  FMUL R36, R36, R2 ;  /* 0x0000000224247220 */ /* 0x000fe20000400000 */
[----:B------:R-:W-:Y:S02]  /*17dc0*/  F2FP.F16.F32.PACK_AB R33, RZ, R33 ;  /* 0x00000021ff21723e */ /* 0x000fe400000000ff */
[----:B------:R-:W-:-:S02]  /*17dd0*/  F2FP.F16.F32.PACK_AB R34, RZ, R34 ;  /* 0x00000022ff22723e */ /* 0x000fc400000000ff */
[----:B------:R-:W-:Y:S01]  /*17de0*/  F2FP.F16.F32.PACK_AB R35, RZ, R35 ;  /* 0x00000023ff23723e */ /* 0x000fe200000000ff */
[----:B------:R-:W-:Y:S01]  /*17df0*/  @P5 STG.E.U16 desc[UR36][R4.64+0x22], R33 ;  /* 0x0000222104005986 */ /* 0x000fe2000c101524 */
[----:B------:R-:W-:Y:S02]  /*17e00*/  F2FP.F16.F32.PACK_AB R36, RZ, R36 ;  /* 0x00000024ff24723e */ /* 0x000fe400000000ff */
[C---:B------:R-:W-:Y:S01]  /*17e10*/  ISETP.GT.AND P5, PT, R0.reuse, 0x19, P1 ;  /* 0x000000190000780c */ /* 0x040fe20000fa4270 */
[----:B------:R-:W-:Y:S01]  /*17e20*/  @P2 STG.E.U16 desc[UR36][R6.64+0x20], R34 ;  /* 0x0000202206002986 */ /* 0x000fe2000c101524 */
[C---:B------:R-:W-:Y:S01]  /*17e30*/  ISETP.GT.AND P2, PT, R0.reuse, 0x18, P0 ;  /* 0x000000180000780c */ /* 0x040fe20000744270 */
[-C--:B------:R-:W-:Y:S02]  /*17e40*/  FMUL R37, R37, R2.reuse ;  /* 0x0000000225257220 */ /* 0x080fe40000400000 */
[----:B------:R-:W-:Y:S01]  /*17e50*/  @P3 STG.E.U16 desc[UR36][R6.64+0x22], R35 ;  /* 0x0000222306003986 */ /* 0x000fe2000c101524 */
[----:B------:R-:W-:Y:S01]  /*17e60*/  ISETP.GT.AND P3, PT, R0, 0x19, P0 ;  /* 0x000000190000780c */ /* 0x000fe20000764270 */
[----:B------:R-:W-:-:S02]  /*17e70*/  FMUL R38, R38, R2 ;  /* 0x0000000226267220 */ /* 0x000fc40000400000 */
[----:B------:R-:W-:Y:S01]  /*17e80*/  @P4 STG.E.U16 desc[UR36][R4.64+0x30], R36 ;  /* 0x0000302404004986 */ /* 0x000fe2000c101524 */
[----:B------:R-:W-:Y:S01]  /*17e90*/  ISETP.GT.AND P4, PT, R0, 0x20, P1 ;  /* 0x000000200000780c */ /* 0x000fe20000f84270 */
[-C--:B------:R-:W-:Y:S01]  /*17ea0*/  FMUL R39, R39, R2.reuse ;  /* 0x0000000227277220 */ /* 0x080fe20000400000 */
[----:B------:R-:W-:Y:S01]  /*17eb0*/  FMUL R40, R40, R2 ;  /* 0x0000000228287220 */ /* 0x000fe20000400000 */
[----:B------:R-:W-:Y:S02]  /*17ec0*/  F2FP.F16.F32.PACK_AB R37, RZ, R37 ;  /* 0x00000025ff25723e */ /* 0x000fe400000000ff */
[----:B------:R-:W-:Y:S02]  /*17ed0*/  F2FP.F16.F32.PACK_AB R38, RZ, R38 ;  /* 0x00000026ff26723e */ /* 0x000fe400000000ff */
[----:B------:R-:W-:Y:S01]  /*17ee0*/  F2FP.F16.F32.PACK_AB R39, RZ, R39 ;  /* 0x00000027ff27723e */ /* 0x000fe200000000ff */
[----:B------:R-:W-:Y:S01]  /*17ef0*/  @P5 STG.E.U16 desc[UR36][R4.64+0x32], R37 ;  /* 0x0000322504005986 */ /* 0x000fe2000c101524 */
[----:B------:R-:W-:-:S02]  /*17f00*/  F2FP.F16.F32.PACK_AB R40, RZ, R40 ;  /* 0x00000028ff28723e */ /* 0x000fc400000000ff */
[C---:B------:R-:W-:Y:S01]  /*17f10*/  ISETP.GT.AND P5, PT, R0.reuse, 0x21, P1 ;  /* 0x000000210000780c */ /* 0x040fe20000fa4270 */
[----:B------:R-:W-:Y:S01]  /*17f20*/  @P2 STG.E.U16 desc[UR36][R6.64+0x30], R38 ;  /* 0x0000302606002986 */ /* 0x000fe2000c101524 */
[C---:B------:R-:W-:Y:S01]  /*17f30*/  ISETP.GT.AND P2, PT, R0.reuse, 0x20, P0 ;  /* 0x000000200000780c */ /* 0x040fe20000744270 */
[-C--:B------:R-:W-:Y:S02]  /*17f40*/  FMUL R41, R41, R2.reuse ;  /* 0x0000000229297220 */ /* 0x080fe40000400000 */
[----:B------:R-:W-:Y:S01]  /*17f50*/  @P3 STG.E.U16 desc[UR36][R6.64+0x32], R39 ;  /* 0x0000322706003986 */ /* 0x000fe2000c101524 */
[----:B------:R-:W-:Y:S01]  /*17f60*/  ISETP.GT.AND P3, PT, R0, 0x21, P0 ;  /* 0x000000210000780c */ /* 0x000fe20000764270 */
[-C--:B------:R-:W-:Y:S02]  /*17f70*/  FMUL R42, R42, R2.reuse ;  /* 0x000000022a2a7220 */ /* 0x080fe40000400000 */
[----:B------:R-:W-:Y:S01]  /*17f80*/  @P4 STG.E.U16 desc[UR36][R4.64+0x40], R40 ;  /* 0x0000402804004986 */ /* 0x000fe2000c101524 */
[----:B------:R-:W-:Y:S01]  /*17f90*/  ISETP.GT.AND P4, PT, R0, 0x28, P1 ;  /* 0x000000280000780c */ /* 0x000fe20000f84270 */
[-C--:B------:R-:W-:Y:S01]  /*17fa0*/  FMUL R43, R43, R2.reuse ;  /* 0x000000022b2b7220 */ /* 0x080fe20000400000 */
[----:B------:R-:W-:Y:S01]  /*17fb0*/  FMUL R44, R44, R2 ;  /* 0x000000022c2c7220 */ /* 0x000fe20000400000 */
[----:B------:R-:W-:-:S02]  /*17fc0*/  F2FP.F16.F32.PACK_AB R41, RZ, R41 ;  /* 0x00000029ff29723e */ /* 0x000fc400000000ff */
[----:B------:R-:W-:Y:S02]  /*17fd0*/  F2FP.F16.F32.PACK_AB R42, RZ, R42 ;  /* 0x0000002aff2a723e */ /* 0x000fe400000000ff */
        /* <DEDUP_REMOVED lines=357> */
[----:B------:R-:W-:Y:S01]  /*19630*/  ISETP.GT.AND P2, PT, R0, 0xd8, P0 ;  /* 0x000000d80000780c */ /* 0x000fe20000744270 */
[-C--:B------:R-:W-:Y:S02]  /*19640*/  FMUL R133, R133, R2.reuse ;  /* 0x0000000285857220 */ /* 0x080fe40000400000 */
[----:B------:R-:W-:Y:S01]  /*19650*/  @P3 STG.E.U16 desc[UR36][R6.64+0x1a2], R131 ;  /* 0x0001a28306003986 */ /* 0x000fe2000c101524 */
[----:B------:R-:W-:-:S03]  /*19660*/  FMUL R134, R134, R2 ;  /* 0x0000000286867220 */ /* 0x000fc60000400000 */
[----:B------:R-:W-:Y:S01]  /*19670*/  @P4 STG.E.U16 desc[UR36][R4.64+0x1b0], R132 ;  /* 0x0001b08404004986 */ /* 0x000fe2000c101524 */
[C---:B------:R-:W-:Y:S01]  /*19680*/  ISETP.GT.AND P4, PT, R0.reuse, 0xd9, P0 ;  /* 0x000000d90000780c */ /* 0x040fe20000784270 */
[----:B------:R-:W-:Y:S01]  /*19690*/  FMUL R135, R135, R2 ;  /* 0x0000000287877220 */ /* 0x000fe20000400000 */
[----:B------:R-:W-:Y:S02]  /*196a0*/  F2FP.F16.F32.PACK_AB R133, RZ, R133 ;  /* 0x00000085ff85723e */ /* 0x000fe400000000ff */
[----:B------:R-:W-:Y:S02]  /*196b0*/  F2FP.F16.F32.PACK_AB R134, RZ, R134 ;  /* 0x00000086ff86723e */ /* 0x000fe400000000ff */
[----:B------:R-:W-:Y:S01]  /*196c0*/  F2FP.F16.F32.PACK_AB R135, RZ, R135 ;  /* 0x00000087ff87723e */ /* 0x000fe200000000ff */
[----:B------:R-:W-:Y:S01]  /*196d0*/  @P5 STG.E.U16 desc[UR36][R4.64+0x1b2], R133 ;  /* 0x0001b28504005986 */ /* 0x000fe2000c101524 */
[----:B------:R-:W-:-:S03]  /*196e0*/  ISETP.GT.AND P5, PT, R0, 0xe0, P1 ;  /* 0x000000e00000780c */ /* 0x000fc60000fa4270 */
[----:B------:R-:W-:Y:S01]  /*196f0*/  @P2 STG.E.U16 desc[UR36][R6.64+0x1b0], R134 ;  /* 0x0001b08606002986 */ /* 0x000fe2000c101524 */
[----:B------:R-:W-:Y:S01]  /*19700*/  ISETP.GT.AND P2, PT, R0, 0xe1, P1 ;  /* 0x000000e10000780c */ /* 0x000fe20000f44270 */
[-C--:B------:R-:W-:Y:S01]  /*19710*/  FMUL R136, R136, R2.reuse ;  /* 0x0000000288887220 */ /* 0x080fe20000400000 */
[C---:B------:R-:W-:Y:S01]  /*19720*/  ISETP.GT.AND P3, PT, R0.reuse, 0xe0, P0 ;  /* 0x000000e00000780c */ /* 0x040fe20000764270 */
[----:B------:R-:W-:Y:S01]  /*19730*/  @P4 STG.E.U16 desc[UR36][R6.64+0x1b2], R135 ;  /* 0x0001b28706004986 */ /* 0x000fe2000c101524 */
[-C--:B------:R-:W-:Y:S01]  /*19740*/  FMUL R137, R137, R2.reuse ;  /* 0x0000000289897220 */ /* 0x080fe20000400000 */
[----:B------:R-:W-:Y:S01]  /*19750*/  ISETP.GT.AND P4, PT, R0, 0xe1, P0 ;  /* 0x000000e10000780c */ /* 0x000fe20000784270 */
[-C--:B------:R-:W-:Y:S01]  /*19760*/  FMUL R138, R138, R2.reuse ;  /* 0x000000028a8a7220 */ /* 0x080fe20000400000 */
[----:B------:R-:W-:Y:S01]  /*19770*/  FMUL R139, R139, R2 ;  /* 0x000000028b8b7220 */ /* 0x000fe20000400000 */
[----:B------:R-:W-:Y:S02]  /*19780*/  F2FP.F16.F32.PACK_AB R136, RZ, R136 ;  /* 0x00000088ff88723e */ /* 0x000fe400000000ff */
[----:B------:R-:W-:-:S02]  /*19790*/  F2FP.F16.F32.PACK_AB R137, RZ, R137 ;  /* 0x00000089ff89723e */ /* 0x000fc400000000ff */
[----:B------:R-:W-:Y:S02]  /*197a0*/  F2FP.F16.F32.PACK_AB R138, RZ, R138 ;  /* 0x0000008aff8a723e */ /* 0x000fe400000000ff */
[----:B------:R-:W-:Y:S01]  /*197b0*/  F2FP.F16.F32.PACK_AB R139, RZ, R139 ;  /* 0x0000008bff8b723e */ /* 0x000fe200000000ff */
[----:B------:R-:W-:Y:S01]  /*197c0*/  @P5 STG.E.U16 desc[UR36][R4.64+0x1c0], R136 ;  /* 0x0001c08804005986 */ /* 0x000fe2000c101524 */
[----:B------:R-:W-:-:S03]  /*197d0*/  ISETP.GT.AND P5, PT, R0, 0xe9, P1 ;  /* 0x000000e90000780c */ /* 0x000fc60000fa4270 */
[----:B------:R-:W-:Y:S01]  /*197e0*/  @P2 STG.E.U16 desc[UR36][R4.64+0x1c2], R137 ;  /* 0x0001c28904002986 */ /* 0x000fe2000c101524 */
[C---:B------:R-:W-:Y:S02]  /*197f0*/  ISETP.GT.AND P2, PT, R0.reuse, 0xe8, P1 ;  /* 0x000000e80000780c */ /* 0x040fe40000f44270 */
[C---:B------:R-:W-:Y:S01]  /*19800*/  ISETP.GT.AND P6, PT, R0.reuse, 0xe8, P0 ;  /* 0x000000e80000780c */ /* 0x040fe200007c4270 */
[----:B------:R-:W-:Y:S01]  /*19810*/  @P3 STG.E.U16 desc[UR36][R6.64+0x1c0], R138 ;  /* 0x0001c08a06003986 */ /* 0x000fe2000c101524 */
[----:B------:R-:W-:Y:S01]  /*19820*/  ISETP.GT.AND P3, PT, R0, 0xe9, P0 ;  /* 0x000000e90000780c */ /* 0x000fe20000764270 */
[-C--:B------:R-:W-:Y:S01]  /*19830*/  FMUL R140, R140, R2.reuse ;  /* 0x000000028c8c7220 */ /* 0x080fe20000400000 */
[-C--:B------:R-:W-:Y:S01]  /*19840*/  FMUL R141, R141, R2.reuse ;  /* 0x000000028d8d7220 */ /* 0x080fe20000400000 */
[----:B------:R-:W-:Y:S01]  /*19850*/  @P4 STG.E.U16 desc[UR36][R6.64+0x1c2], R139 ;  /* 0x0001c28b06004986 */ /* 0x000fe2000c101524 */
[----:B------:R-:W-:Y:S01]  /*19860*/  ISETP.GT.AND P4, PT, R0, 0xf0, P1 ;  /* 0x000000f00000780c */ /* 0x000fe20000f84270 */
[-C--:B------:R-:W-:Y:S01]  /*19870*/  FMUL R142, R142, R2.reuse ;  /* 0x000000028e8e7220 */ /* 0x080fe20000400000 */
[-C--:B------:R-:W-:Y:S01]  /*19880*/  FMUL R143, R143, R2.reuse ;  /* 0x000000028f8f7220 */ /* 0x080fe20000400000 */
[----:B------:R-:W-:Y:S01]  /*19890*/  FMUL R144, R144, R2 ;  /* 0x0000000290907220 */ /* 0x000fe20000400000 */
[----:B------:R-:W-:-:S02]  /*198a0*/  F2FP.F16.F32.PACK_AB R140, RZ, R140 ;  /* 0x0000008cff8c723e */ /* 0x000fc400000000ff */
[----:B------:R-:W-:Y:S02]  /*198b0*/  F2FP.F16.F32.PACK_AB R141, RZ, R141 ;  /* 0x0000008dff8d723e */ /* 0x000fe400000000ff */
[----:B------:R-:W-:Y:S02]  /*198c0*/  F2FP.F16.F32.PACK_AB R142, RZ, R142 ;  /* 0x0000008eff8e723e */ /* 0x000fe400000000ff */
[----:B------:R-:W-:Y:S02]  /*198d0*/  F2FP.F16.F32.PACK_AB R143, RZ, R143 ;  /* 0x0000008fff8f723e */ /* 0x000fe400000000ff */
[----:B------:R-:W-:Y:S01]  /*198e0*/  F2FP.F16.F32.PACK_AB R144, RZ, R144 ;  /* 0x00000090ff90723e */ /* 0x000fe200000000ff */
[----:B------:R-:W-:Y:S01]  /*198f0*/  @P2 STG.E.U16 desc[UR36][R4.64+0x1d0], R140 ;  /* 0x0001d08c04002986 */ /* 0x000fe2000c101524 */
[----:B------:R-:W-:-:S03]  /*19900*/  ISETP.GT.AND P2, PT, R0, 0xf1, P1 ;  /* 0x000000f10000780c */ /* 0x000fc60000f44270 */
[----:B------:R-:W-:Y:S01]  /*19910*/  @P5 STG.E.U16 desc[UR36][R4.64+0x1d2], R141 ;  /* 0x0001d28d04005986 */ /* 0x000fe2000c101524 */
[----:B------:R-:W-:-:S03]  /*19920*/  ISETP.GT.AND P5, PT, R0, 0xf0, P0 ;  /* 0x000000f00000780c */ /* 0x000fc600007a4270 */
[----:B------:R-:W-:Y:S01]  /*19930*/  @P6 STG.E.U16 desc[UR36][R6.64+0x1d0], R142 ;  /* 0x0001d08e06006986 */ /* 0x000fe2000c101524 */
[----:B------:R-:W-:-:S03]  /*19940*/  FMUL R145, R145, R2 ;  /* 0x0000000291917220 */ /* 0x000fc60000400000 */
[----:B------:R-:W-:Y:S01]  /*19950*/  @P3 STG.E.U16 desc[UR36][R6.64+0x1d2], R143 ;  /* 0x0001d28f06003986 */ /* 0x000fe2000c101524 */
[----:B------:R-:W-:-:S03]  /*19960*/  ISETP.GT.AND P3, PT, R0, 0xf8, P1 ;  /* 0x000000f80000780c */ /* 0x000fc60000f64270 */
[----:B------:R-:W-:Y:S01]  /*19970*/  @P4 STG.E.U16 desc[UR36][R4.64+0x1e0], R144 ;  /* 0x0001e09004004986 */ /* 0x000fe2000c101524 */
[----:B------:R-:W-:Y:S01]  /*19980*/  ISETP.GT.AND P4, PT, R0, 0xf1, P0 ;  /* 0x000000f10000780c */ /* 0x000fe20000784270 */
[-C--:B------:R-:W-:Y:S01]  /*19990*/  FMUL R146, R146, R2.reuse ;  /* 0x0000000292927220 */ /* 0x080fe20000400000 */
[C---:B------:R-:W-:Y:S01]  /*199a0*/  ISETP.GT.AND P1, PT, R0.reuse, 0xf9, P1 ;  /* 0x000000f90000780c */ /* 0x040fe20000f24270 */
[-C--:B------:R-:W-:Y:S01]  /*199b0*/  FMUL R147, R147, R2.reuse ;  /* 0x0000000293937220 */ /* 0x080fe20000400000 */
[----:B------:R-:W-:Y:S01]  /*199c0*/  ISETP.GT.AND P6, PT, R0, 0xf8, P0 ;  /* 0x000000f80000780c */ /* 0x000fe200007c4270 */
[-C--:B------:R-:W-:Y:S01]  /*199d0*/  FMUL R148, R148, R2.reuse ;  /* 0x0000000294947220 */ /* 0x080fe20000400000 */
[----:B------:R-:W-:Y:S01]  /*199e0*/  FMUL R149, R149, R2 ;  /* 0x0000000295957220 */ /* 0x000fe20000400000 */
[----:B------:R-:W-:Y:S02]  /*199f0*/  F2FP.F16.F32.PACK_AB R145, RZ, R145 ;  /* 0x00000091ff91723e */ /* 0x000fe400000000ff */
[----:B------:R-:W-:-:S02]  /*19a00*/  F2FP.F16.F32.PACK_AB R146, RZ, R146 ;  /* 0x00000092ff92723e */ /* 0x000fc400000000ff */
[----:B------:R-:W-:Y:S02]  /*19a10*/  ISETP.GT.AND P0, PT, R0, 0xf9, P0 ;  /* 0x000000f90000780c */ /* 0x000fe40000704270 */
[----:B------:R-:W-:Y:S01]  /*19a20*/  F2FP.F16.F32.PACK_AB R147, RZ, R147 ;  /* 0x00000093ff93723e */ /* 0x000fe200000000ff */
[----:B------:R-:W-:Y:S01]  /*19a30*/  FMUL R150, R150, R2 ;  /* 0x0000000296967220 */ /* 0x000fe20000400000 */
[----:B------:R-:W-:Y:S02]  /*19a40*/  F2FP.F16.F32.PACK_AB R148, RZ, R148 ;  /* 0x00000094ff94723e */ /* 0x000fe400000000ff */
[----:B------:R-:W-:Y:S01]  /*19a50*/  F2FP.F16.F32.PACK_AB R149, RZ, R149 ;  /* 0x00000095ff95723e */ /* 0x000fe200000000ff */
[----:B------:R-:W-:Y:S01]  /*19a60*/  FMUL R151, R151, R2 ;  /* 0x0000000297977220 */ /* 0x000fe20000400000 */
[----:B------:R-:W-:Y:S01]  /*19a70*/  @P2 STG.E.U16 desc[UR36][R4.64+0x1e2], R145 ;  /* 0x0001e29104002986 */ /* 0x000fe2000c101524 */
[----:B------:R-:W-:-:S03]  /*19a80*/  F2FP.F16.F32.PACK_AB R150, RZ, R150 ;  /* 0x00000096ff96723e */ /* 0x000fc600000000ff */
[----:B------:R-:W-:Y:S01]  /*19a90*/  @P5 STG.E.U16 desc[UR36][R6.64+0x1e0], R146 ;  /* 0x0001e09206005986 */ /* 0x000fe2000c101524 */
[----:B------:R-:W-:-:S03]  /*19aa0*/  F2FP.F16.F32.PACK_AB R151, RZ, R151 ;  /* 0x00000097ff97723e */ /* 0x000fc600000000ff */
[----:B------:R-:W-:Y:S04]  /*19ab0*/  @P4 STG.E.U16 desc[UR36][R6.64+0x1e2], R147 ;  /* 0x0001e29306004986 */ /* 0x000fe8000c101524 */
[----:B------:R-:W-:Y:S04]  /*19ac0*/  @P3 STG.E.U16 desc[UR36][R4.64+0x1f0], R148 ;  /* 0x0001f09404003986 */ /* 0x000fe8000c101524 */
[----:B------:R0:W-:Y:S02]  /*19ad0*/  @P1 STG.E.U16 desc[UR36][R4.64+0x1f2], R149 ;  /* 0x0001f29504001986 */ /* 0x0001e4000c101524 */
[----:B0-----:R-:W-:Y:S01]  /*19ae0*/  @P6 IMAD.MOV.U32 R4, RZ, RZ, R6 ;  /* 0x000000ffff046224 */ /* 0x001fe200078e0006 */
[----:B------:R-:W-:-:S05]  /*19af0*/  @P6 MOV R5, R7 ;  /* 0x0000000700056202 */ /* 0x000fca0000000f00 */
[----:B------:R0:W-:Y:S04]  /*19b00*/  @P6 STG.E.U16 desc[UR36][R4.64+0x1f0], R150 ;  /* 0x0001f09604006986 */ /* 0x0001e8000c101524 */
[----:B------:R0:W-:Y:S02]  /*19b10*/  @P0 STG.E.U16 desc[UR36][R6.64+0x1f2], R151 ;  /* 0x0001f29706000986 */ /* 0x0001e4000c101524 */
.L_x_540:
[----:B------:R-:W-:Y:S05]  /*19b20*/  BSYNC B0 ;  /* 0x0000000000007941 */ /* 0x000fea0003800000 */
.L_x_32:
[----:B0-----:R-:W2:Y:S04]  /*19b30*/  LDL.LU R5, [R1+0x200] ;  /* 0x0002000001057983 */ /* 0x001ea80000300800 */
[----:B------:R-:W2:Y:S01]  /*19b40*/  LDL.LU R4, [R1+0x204] ;  /* 0x0002040001047983 */ /* 0x000ea20000300800 */
[----:B------:R-:W-:Y:S01]  /*19b50*/  ULDC UR4, c[0x0][0xc] ;  /* 0x0000030000047ab9 */ /* 0x000fe20000000800 */
[----:B------:R-:W-:Y:S01]  /*19b60*/  ULDC UR5, c[0x0][0x10] ;  /* 0x0000040000057ab9 */ /* 0x000fe20000000800 */
[----:B-----5:R-:W2:Y:S01]  /*19b70*/  LDC R3, c[0x0][0x14] ;  /* 0x00000500ff037b82 */ /* 0x020ea20000000800 */
[----:B------:R-:W-:Y:S01]  /*19b80*/  UIMAD.WIDE.U32 UR4, UR4, UR5, URZ ;  /* 0x00000005040472a5 */ /* 0x000fe2000f8e003f */
[----:B----4-:R-:W-:Y:S01]  /*19b90*/  PRMT R0, RZ, 0x7610, R0 ;  /* 0x00007610ff007816 */ /* 0x010fe20000000000 */
[----:B------:R-:W-:Y:S01]  /*19ba0*/  UMOV UR42, 0xffffffff ;  /* 0xffffffff002a7882 */ /* 0x000fe20000000000 */
[----:B------:R-:W-:-:S03]  /*19bb0*/  UMOV UR43, 0xffffffff ;  /* 0xffffffff002b7882 */ /* 0x000fc60000000000 */
[----:B--2---:R-:W-:-:S04]  /*19bc0*/  IMAD.WIDE.U32 R4, R3, UR4, R4 ;  /* 0x0000000403047c25 */ /* 0x004fc8000f8e0004 */
[----:B------:R-:W-:Y:S01]  /*19bd0*/  IMAD R3, R3, UR5, RZ ;  /* 0x0000000503037c24 */ /* 0x000fe2000f8e02ff */
[----:B------:R-:W-:Y:S01]  /*19be0*/  ULDC.64 UR4, c[0x0][0x650] ;  /* 0x0001940000047ab9 */ /* 0x000fe20000000a00 */
[----:B------:R-:W-:Y:S01]  /*19bf0*/  IMAD.MOV.U32 R7, RZ, RZ, R4 ;  /* 0x000000ffff077224 */ /* 0x000fe200078e0004 */
[----:B------:R-:W-:Y:S01]  /*19c00*/  ISETP.GE.U32.AND P0, PT, R4, UR4, PT ;  /* 0x0000000404007c0c */ /* 0x000fe2000bf06070 */
[----:B------:R-:W-:-:S05]  /*19c10*/  IMAD.IADD R6, R5, 0x1, R3 ;  /* 0x0000000105067824 */ /* 0x000fca00078e0203 */
[----:B------:R0:W-:Y:S01]  /*19c20*/  STL [R1+0x200], R6 ;  /* 0x0002000601007387 */ /* 0x0001e20000100800 */
[----:B------:R-:W-:-:S03]  /*19c30*/  ISETP.GE.U32.AND.EX P0, PT, R6, UR5, PT, P0 ;  /* 0x0000000506007c0c */ /* 0x000fc6000bf06100 */
[----:B------:R0:W-:Y:S10]  /*19c40*/  STL [R1+0x204], R7 ;  /* 0x0002040701007387 */ /* 0x0001f40000100800 */
[----:B0-----:R-:W-:Y:S05]  /*19c50*/  @P0 BRA `(.L_x_541) ;  /* 0x0000000400880947 */ /* 0x001fea0003800000 */
[----:B------:R-:W0:Y:S01]  /*19c60*/  S2UR UR6, SR_CTAID.X ;  /* 0x00000000000679c3 */ /* 0x000e220000002500 */
[----:B------:R-:W-:Y:S01]  /*19c70*/  ULDC.64 UR12, c[0x0][0x628] ;  /* 0x00018a00000c7ab9 */ /* 0x000fe20000000a00 */
[----:B------:R-:W-:Y:S01]  /*19c80*/  ULDC UR4, c[0x0][0x150] ;  /* 0x0000540000047ab9 */ /* 0x000fe20000000800 */
[----:B------:R-:W-:Y:S01]  /*19c90*/  ISETP.NE.U32.AND P0, PT, RZ, UR12, PT ;  /* 0x0000000cff007c0c */ /* 0x000fe2000bf05070 */
[----:B------:R-:W-:Y:S01]  /*19ca0*/  ULDC UR15, c[0x0][0x630] ;  /* 0x00018c00000f7ab9 */ /* 0x000fe20000000800 */
[C---:B------:R-:W-:Y:S01]  /*19cb0*/  R2UR UR16, R7.reuse ;  /* 0x00000000071072ca */ /* 0x040fe200000e0000 */
[----:B------:R-:W-:Y:S01]  /*19cc0*/  ULDC UR19, c[0x0][0x154] ;  /* 0x0000550000137ab9 */ /* 0x000fe20000000800 */
[----:B------:R-:W-:Y:S01]  /*19cd0*/  ISETP.NE.AND.EX P0, PT, RZ, UR13, PT, P0 ;  /* 0x0000000dff007c0c */ /* 0x000fe2000bf05300 */
[----:B------:R-:W2:Y:S01]  /*19ce0*/  S2UR UR18, SR_CTAID.Y ;  /* 0x00000000001279c3 */ /* 0x000ea20000002600 */
[----:B------:R-:W-:Y:S02]  /*19cf0*/  R2UR UR17, R6 ;  /* 0x00000000061172ca */ /* 0x000fe400000e0000 */
[----:B------:R-:W-:-:S02]  /*19d00*/  R2UR UR10, R7 ;  /* 0x00000000070a72ca */ /* 0x000fc400000e0000 */
[----:B------:R-:W-:Y:S02]  /*19d10*/  R2UR UR11, R6 ;  /* 0x00000000060b72ca */ /* 0x000fe400000e0000 */
[----:B0-----:R-:W-:-:S05]  /*19d20*/  I2FP.F32.U32 R0, UR6 ;  /* 0x0000000600007c45 */ /* 0x001fca0008201000 */
[----:B------:R-:W-:-:S04]  /*19d30*/  FMUL R0, R0, UR4 ;  /* 0x0000000400007c20 */ /* 0x000fc80008400000 */
[----:B------:R0:W4:Y:S01]  /*19d40*/  F2I.U32.TRUNC.NTZ R3, R0 ;  /* 0x0000000000037305 */ /* 0x000122000020f000 */
[----:B--2---:R-:W-:Y:S05]  /*19d50*/  @!P0 BRA `(.L_x_542) ;  /* 0x0000000000308947 */ /* 0x004fea0003800000 */
        /* <DEDUP_REMOVED lines=12> */
.L_x_542:
[----:B------:R-:W-:Y:S01]  /*19e20*/  USHF.R.U64 UR43, UR10, UR15, UR11 ;  /* 0x0000000f0a2b7299 */ /* 0x000fe2000800120b */
[----:B0-----:R-:W-:Y:S01]  /*19e30*/  I2FP.F32.U32 R0, UR18 ;  /* 0x0000001200007c45 */ /* 0x001fe20008201000 */
[----:B------:R-:W-:Y:S02]  /*19e40*/  USHF.R.U32.HI UR4, URZ, UR15, UR11 ;  /* 0x0000000f3f047299 */ /* 0x000fe4000801160b */
[----:B------:R-:W-:Y:S02]  /*19e50*/  UIADD3 UR10, UP0, URZ, -UR43, URZ ;  /* 0x8000002b3f0a7290 */ /* 0x000fe4000ff1e03f */
[----:B------:R-:W-:Y:S01]  /*19e60*/  FMUL R0, R0, UR19 ;  /* 0x0000001300007c20 */ /* 0x000fe20008400000 */
[----:B------:R-:W-:Y:S01]  /*19e70*/  ULDC.64 UR12, c[0x0][0x620] ;  /* 0x00018800000c7ab9 */ /* 0x000fe20000000a00 */
[----:B------:R-:W-:Y:S01]  /*19e80*/  UIADD3.X UR4, URZ, ~UR4, URZ, UP0, !UPT ;  /* 0x800000043f047290 */ /* 0x000fe200087fe43f */
[----:B------:R-:W-:Y:S01]  /*19e90*/  UMOV UR8, UR16 ;  /* 0x0000001000087c82 */ /* 0x000fe20008000000 */
[----:B------:R-:W-:-:S02]  /*19ea0*/  UMOV UR9, UR17 ;  /* 0x0000001100097c82 */ /* 0x000fc40008000000 */
[----:B------:R-:W-:Y:S01]  /*19eb0*/  UIMAD UR4, UR4, UR12, URZ ;  /* 0x0000000c040472a4 */ /* 0x000fe2000f8e023f */
[----:B------:R-:W0:Y:S01]  /*19ec0*/  F2I.U32.TRUNC.NTZ R0, R0 ;  /* 0x0000000000007305 */ /* 0x000e22000020f000 */
[----:B------:R-:W-:Y:S01]  /*19ed0*/  UIMAD.WIDE.U32 UR8, UR10, UR12, UR8 ;  /* 0x0000000c0a0872a5 */ /* 0x000fe2000f8e0008 */
[----:B----4-:R-:W-:Y:S01]  /*19ee0*/  R2UR UR12, R3 ;  /* 0x00000000030c72ca */ /* 0x010fe200000e0000 */
[----:B------:R-:W-:Y:S01]  /*19ef0*/  UIMAD UR10, UR10, UR13, UR4 ;  /* 0x0000000d0a0a72a4 */ /* 0x000fe2000f8e0204 */
[----:B------:R-:W-:Y:S01]  /*19f00*/  ULDC UR11, c[0x0][0x618] ;  /* 0x00018600000b7ab9 */ /* 0x000fe20000000800 */
[----:B------:R-:W-:Y:S02]  /*19f10*/  ULDC UR21, c[0x0][0x658] ;  /* 0x0001960000157ab9 */ /* 0x000fe40000000800 */
[----:B------:R-:W-:Y:S01]  /*19f20*/  UIADD3 UR9, UR9, UR10, URZ ;  /* 0x0000000a09097290 */ /* 0x000fe2000fffe03f */
[----:B------:R-:W-:Y:S01]  /*19f30*/  UMOV UR15, 0xffffffff ;  /* 0xffffffff000f7882 */ /* 0x000fe20000000000 */
[----:B------:R-:W-:Y:S01]  /*19f40*/  ULDC.64 UR4, c[0x0][0x640] ;  /* 0x0001900000047ab9 */ /* 0x000fe20000000a00 */
[----:B------:R-:W-:Y:S01]  /*19f50*/  USHF.L.U32 UR15, UR15, UR21, URZ ;  /* 0x000000150f0f7299 */ /* 0x000fe2000800063f */
[----:B------:R-:W-:Y:S01]  /*19f60*/  ISETP.NE.U32.AND P0, PT, RZ, UR4, PT ;  /* 0x00000004ff007c0c */ /* 0x000fe2000bf05070 */
[----:B------:R-:W-:-:S02]  /*19f70*/  USHF.R.U64 UR16, UR8, UR11, UR9 ;  /* 0x0000000b08107299 */ /* 0x000fc40008001209 */
[----:B------:R-:W-:Y:S01]  /*19f80*/  USHF.R.U32.HI UR8, URZ, UR11, UR9 ;  /* 0x0000000b3f087299 */ /* 0x000fe20008011609 */
[----:B0-----:R-:W-:Y:S01]  /*19f90*/  R2UR UR14, R0 ;  /* 0x00000000000e72ca */ /* 0x001fe200000e0000 */
[----:B------:R-:W-:Y:S01]  /*19fa0*/  ULDC UR17, c[0x0][0x608] ;  /* 0x0001820000117ab9 */ /* 0x000fe20000000800 */
[----:B------:R-:W-:Y:S01]  /*19fb0*/  ULOP3.LUT UR41, URZ, UR15, URZ, 0x33, !UPT ;  /* 0x0000000f3f297292 */ /* 0x000fe2000f8e333f */
[----:B------:R-:W-:Y:S01]  /*19fc0*/  ISETP.NE.AND.EX P0, PT, RZ, UR5, PT, P0 ;  /* 0x00000005ff007c0c */ /* 0x000fe2000bf05300 */
[----:B------:R-:W-:Y:S02]  /*19fd0*/  USHF.R.U64 UR15, UR16, UR17, UR8 ;  /* 0x00000011100f7299 */ /* 0x000fe40008001208 */
[----:B------:R-:W-:Y:S02]  /*19fe0*/  USHF.R.U32.HI UR8, URZ, UR17, UR8 ;  /* 0x000000113f087299 */ /* 0x000fe40008011608 */
[----:B------:R-:W-:Y:S02]  /*19ff0*/  UIADD3 UR12, -UR12, URZ, URZ ;  /* 0x0000003f0c0c7290 */ /* 0x000fe4000fffe13f */
[----:B------:R-:W-:Y:S01]  /*1a000*/  USHF.R.U64 UR17, UR15, UR21, UR8 ;  /* 0x000000150f117299 */ /* 0x000fe20008001208 */
[----:B------:R-:W-:Y:S01]  /*1a010*/  UMOV UR19, 0x1 ;  /* 0x0000000100137882 */ /* 0x000fe20000000000 */
[----:B------:R-:W-:Y:S01]  /*1a020*/  ULDC UR13, c[0x0][0x144] ;  /* 0x00005100000d7ab9 */ /* 0x000fe20000000800 */
[----:B------:R-:W-:Y:S01]  /*1a030*/  ULDC UR7, c[0x0][0x600] ;  /* 0x0001800000077ab9 */ /* 0x000fe20000000800 */
[----:B------:R-:W-:-:S02]  /*1a040*/  USHF.L.U32 UR24, UR19, UR21, URZ ;  /* 0x0000001513187299 */ /* 0x000fc4000800063f */
[----:B------:R-:W-:Y:S02]  /*1a050*/  USHF.R.U32.HI UR8, URZ, UR21, UR8 ;  /* 0x000000153f087299 */ /* 0x000fe40008011608 */
[----:B------:R-:W-:Y:S02]  /*1a060*/  UIMAD UR21, UR13, UR12, UR6 ;  /* 0x0000000c0d1572a4 */ /* 0x000fe4000f8e0206 */
[----:B------:R-:W-:Y:S02]  /*1a070*/  UIADD3 UR20, UR7, -0x1, URZ ;  /* 0xffffffff07147890 */ /* 0x000fe4000fffe03f */
[----:B------:R-:W-:Y:S01]  /*1a080*/  UIADD3 UR19, -UR14, URZ, URZ ;  /* 0x0000003f0e137290 */ /* 0x000fe2000fffe13f */
[----:B------:R-:W-:Y:S01]  /*1a090*/  ULDC UR25, c[0x0][0x148] ;  /* 0x0000520000197ab9 */ /* 0x000fe20000000800 */
[----:B------:R-:W-:Y:S01]  /*1a0a0*/  ULDC UR22, c[0x0][0x648] ;  /* 0x0001920000167ab9 */ /* 0x000fe20000000800 */
[----:B------:R-:W-:Y:S01]  /*1a0b0*/  ULDC UR23, c[0x0][0x638] ;  /* 0x00018e0000177ab9 */ /* 0x000fe20000000800 */
        /* <DEDUP_REMOVED lines=14> */
.L_x_543:
[----:B------:R-:W-:Y:S01]  /*1a1a0*/  UISETP.NE.AND UP0, UPT, UR45, URZ, UPT ;  /* 0x0000003f2d00728c */ /* 0x000fe2000bf05270 */
[----:B------:R-:W-:Y:S01]  /*1a1b0*/  MOV R0, 0x1 ;  /* 0x0000000100007802 */ /* 0x000fe20000000f00 */
[----:B------:R-:W-:Y:S02]  /*1a1c0*/  USHF.R.U64 UR4, UR6, UR22, UR8 ;  /* 0x0000001606047299 */ /* 0x000fe40008001208 */
[----:B------:R-:W-:Y:S02]  /*1a1d0*/  ULOP3.LUT UR41, UR15, UR41, URZ, 0xc0, !UPT ;  /* 0x000000290f297292 */ /* 0x000fe4000f8ec03f */
[----:B------:R-:W-:Y:S02]  /*1a1e0*/  UIADD3 UR5, -UR4, URZ, URZ ;  /* 0x0000003f04057290 */ /* 0x000fe4000fffe13f */
[----:B------:R-:W-:Y:S02]  /*1a1f0*/  UIMAD UR41, UR24, UR4, UR41 ;  /* 0x00000004182972a4 */ /* 0x000fe4000f8e0229 */
[----:B------:R-:W-:-:S02]  /*1a200*/  ULOP3.LUT UR16, UR16, UR20, URZ, 0xc0, !UPT ;  /* 0x0000001410107292 */ /* 0x000fc4000f8ec03f */
[----:B------:R-:W-:Y:S02]  /*1a210*/  @UP0 UIMAD UR21, UR25, UR19, UR18 ;  /* 0x00000013191502a4 */ /* 0x000fe4000f8e0212 */
[----:B------:R-:W-:-:S03]  /*1a220*/  UIMAD UR4, UR5, UR23, UR17 ;  /* 0x00000017050472a4 */ /* 0x000fc6000f8e0211 */
[----:B------:R-:W-:Y:S01]  /*1a230*/  ULDC UR5, c[0x0][0x610] ;  /* 0x0001840000057ab9 */ /* 0x000fe20000000800 */
[----:B------:R-:W-:Y:S02]  /*1a240*/  UIMAD UR4, UR4, UR7, UR16 ;  /* 0x00000007040472a4 */ /* 0x000fe4000f8e0210 */
[----:B------:R-:W-:-:S04]  /*1a250*/  UIMAD UR41, UR41, UR5, UR21 ;  /* 0x00000005292972a4 */ /* 0x000fc8000f8e0215 */
[----:B------:R-:W-:Y:S02]  /*1a260*/  USEL UR42, UR4, UR41, !UP0 ;  /* 0x00000029042a7287 */ /* 0x000fe4000c000000 */
[----:B------:R-:W-:-:S12]  /*1a270*/  USEL UR41, UR41, UR4, !UP0 ;  /* 0x0000000429297287 */ /* 0x000fd8000c000000 */
.L_x_541:
[----:B------:R-:W-:-:S13]  /*1a280*/  LOP3.LUT P0, RZ, R0, 0xff, RZ, 0xc0, !PT ;  /* 0x000000ff00ff7812 */ /* 0x000fda000780c0ff */
[----:B------:R-:W-:Y:S05]  /*1a290*/  @P0 BRA `(.L_x_544) ;  /* 0xfffffe7000440947 */ /* 0x000fea000383ffff */
[----:B------:R-:W-:Y:S05]  /*1a2a0*/  EXIT ;  /* 0x000000000000794d */ /* 0x000fea0003800000 */
.L_x_7:
[----:B------:R-:W2:Y:S01]  /*1a2b0*/  LDL R4, [R1+0x204] ;  /* 0x0002040001047983 */ /* 0x000ea20000100800 */
[----:B------:R-:W-:-:S03]  /*1a2c0*/  ULDC.64 UR4, c[0x0][0x650] ;  /* 0x0001940000047ab9 */ /* 0x000fc60000000a00 */
[----:B------:R-:W3:Y:S01]  /*1a2d0*/  LDL R2, [R1+0x200] ;  /* 0x0002000001027983 */ /* 0x000ee20000100800 */
[----:B------:R-:W-:Y:S01]  /*1a2e0*/  PRMT R0, RZ, 0x7610, R0 ;  /* 0x00007610ff007816 */ /* 0x000fe20000000000 */
[----:B------:R-:W-:Y:S01]  /*1a2f0*/  IMAD.MOV.U32 R5, RZ, RZ, -0x1 ;  /* 0xffffffffff057424 */ /* 0x000fe200078e00ff */
[----:B------:R-:W-:Y:S01]  /*1a300*/  MOV R11, 0xffffffff ;  /* 0xffffffff000b7802 */ /* 0x000fe20000000f00 */
[----:B------:R-:W-:Y:S01]  /*1a310*/  IMAD.MOV.U32 R3, RZ, RZ, -0x1 ;  /* 0xffffffffff037424 */ /* 0x000fe200078e00ff */
[----:B--2---:R-:W-:-:S04]  /*1a320*/  ISETP.GE.U32.AND P0, PT, R4, UR4, PT ;  /* 0x0000000404007c0c */ /* 0x004fc8000bf06070 */
[----:B---3--:R-:W-:-:S13]  /*1a330*/  ISETP.GE.U32.AND.EX P0, PT, R2, UR5, PT, P0 ;  /* 0x0000000502007c0c */ /* 0x008fda000bf06100 */
        /* <DEDUP_REMOVED lines=21> */
.L_x_546:
[----:B------:R-:W-:Y:S01]  /*1a490*/  USHF.R.U64 UR4, UR14, UR19, UR15 ;  /* 0x000000130e047299 */ /* 0x000fe2000800120f */
[----:B------:R-:W-:Y:S01]  /*1a4a0*/  R2UR UR7, R2 ;  /* 0x00000000020772ca */ /* 0x000fe200000e0000 */
[----:B------:R-:W-:Y:S02]  /*1a4b0*/  USHF.R.U32.HI UR5, URZ, UR19, UR15 ;  /* 0x000000133f057299 */ /* 0x000fe4000801160f */
[----:B------:R-:W-:Y:S01]  /*1a4c0*/  UIADD3 UR13, UP0, URZ, -UR4, URZ ;  /* 0x800000043f0d7290 */ /* 0x000fe2000ff1e03f */
[----:B------:R-:W-:Y:S01]  /*1a4d0*/  ULDC.64 UR14, c[0x0][0x620] ;  /* 0x00018800000e7ab9 */ /* 0x000fe20000000a00 */
[----:B------:R-:W-:Y:S02]  /*1a4e0*/  UMOV UR6, UR20 ;  /* 0x0000001400067c82 */ /* 0x000fe40008000000 */
[----:B------:R-:W-:Y:S02]  /*1a4f0*/  UIADD3.X UR5, URZ, ~UR5, URZ, UP0, !UPT ;  /* 0x800000053f057290 */ /* 0x000fe400087fe43f */
[----:B------:R-:W-:-:S02]  /*1a500*/  UISETP.NE.AND UP1, UPT, UR45, URZ, UPT ;  /* 0x0000003f2d00728c */ /* 0x000fc4000bf25270 */
[----:B------:R-:W-:Y:S02]  /*1a510*/  UIMAD UR5, UR5, UR14, URZ ;  /* 0x0000000e050572a4 */ /* 0x000fe4000f8e023f */
[----:B------:R-:W-:Y:S02]  /*1a520*/  UIMAD.WIDE.U32 UR6, UR13, UR14, UR6 ;  /* 0x0000000e0d0672a5 */ /* 0x000fe4000f8e0006 */
[----:B------:R-:W-:Y:S01]  /*1a530*/  UIMAD UR5, UR13, UR15, UR5 ;  /* 0x0000000f0d0572a4 */ /* 0x000fe2000f8e0205 */
[----:B------:R-:W-:Y:S02]  /*1a540*/  ULDC UR14, c[0x0][0x608] ;  /* 0x00018200000e7ab9 */ /* 0x000fe40000000800 */
[----:B------:R-:W-:Y:S01]  /*1a550*/  ULDC UR13, c[0x0][0x618] ;  /* 0x00018600000d7ab9 */ /* 0x000fe20000000800 */
[----:B------:R-:W-:Y:S01]  /*1a560*/  UIADD3 UR5, UR7, UR5, URZ ;  /* 0x0000000507057290 */ /* 0x000fe2000fffe03f */
[----:B------:R-:W-:Y:S01]  /*1a570*/  ULDC UR22, c[0x0][0x658] ;  /* 0x0001960000167ab9 */ /* 0x000fe20000000800 */
[----:B------:R-:W-:-:S02]  /*1a580*/  @UP1 UIMAD UR8, UR11, UR12, UR10 ;  /* 0x0000000c0b0812a4 */ /* 0x000fc4000f8e020a */
[----:B------:R-:W-:Y:S02]  /*1a590*/  USHF.R.U64 UR17, UR6, UR13, UR5 ;  /* 0x0000000d06117299 */ /* 0x000fe40008001205 */
[----:B------:R-:W-:Y:S01]  /*1a5a0*/  USHF.R.U32.HI UR5, URZ, UR13, UR5 ;  /* 0x0000000d3f057299 */ /* 0x000fe20008011605 */
[----:B------:R-:W-:Y:S01]  /*1a5b0*/  ULDC.64 UR6, c[0x0][0x640] ;  /* 0x0001900000067ab9 */ /* 0x000fe20000000a00 */
[----:B------:R-:W-:Y:S01]  /*1a5c0*/  UMOV UR10, 0xffffffff ;  /* 0xffffffff000a7882 */ /* 0x000fe20000000000 */
[----:B------:R-:W-:Y:S01]  /*1a5d0*/  ISETP.NE.U32.AND P0, PT, RZ, UR6, PT ;  /* 0x00000006ff007c0c */ /* 0x000fe2000bf05070 */
[----:B------:R-:W-:Y:S02]  /*1a5e0*/  USHF.R.U64 UR18, UR17, UR14, UR5 ;  /* 0x0000000e11127299 */ /* 0x000fe40008001205 */
[----:B------:R-:W-:Y:S01]  /*1a5f0*/  USHF.R.U32.HI UR5, URZ, UR14, UR5 ;  /* 0x0000000e3f057299 */ /* 0x000fe20008011605 */
[----:B------:R-:W-:Y:S01]  /*1a600*/  ISETP.NE.AND.EX P0, PT, RZ, UR7, PT, P0 ;  /* 0x00000007ff007c0c */ /* 0x000fe2000bf05300 */
[----:B------:R-:W-:-:S02]  /*1a610*/  USHF.L.U32 UR11, UR10, UR22, URZ ;  /* 0x000000160a0b7299 */ /* 0x000fc4000800063f */
[----:B------:R-:W-:Y:S01]  /*1a620*/  USHF.R.U64 UR19, UR18, UR22, UR5 ;  /* 0x0000001612137299 */ /* 0x000fe20008001205 */
[----:B------:R-:W-:Y:S01]  /*1a630*/  ULDC UR20, c[0x0][0x600] ;  /* 0x0001800000147ab9 */ /* 0x000fe20000000800 */
[----:B------:R-:W-:Y:S02]  /*1a640*/  USHF.R.U32.HI UR10, URZ, UR22, UR5 ;  /* 0x000000163f0a7299 */ /* 0x000fe40008011605 */
[----:B------:R-:W-:Y:S02]  /*1a650*/  UIADD3 UR21, UR20, -0x1, URZ ;  /* 0xffffffff14157890 */ /* 0x000fe4000fffe03f */
[----:B------:R-:W-:Y:S01]  /*1a660*/  ULOP3.LUT UR26, URZ, UR11, URZ, 0x33, !UPT ;  /* 0x0000000b3f1a7292 */ /* 0x000fe2000f8e333f */
        /* <DEDUP_REMOVED lines=17> */
.L_x_547:
[----:B------:R-:W-:Y:S01]  /*1a780*/  USHF.R.U64 UR6, UR5, UR23, UR10 ;  /* 0x0000001705067299 */ /* 0x000fe2000800120a */
[----:B------:R-:W-:Y:S01]  /*1a790*/  IMAD.MOV.U32 R0, RZ, RZ, 0x1 ;  /* 0x00000001ff007424 */ /* 0x000fe200078e00ff */
[----:B------:R-:W-:Y:S01]  /*1a7a0*/  USHF.L.U32 UR25, UR25, UR22, URZ ;  /* 0x0000001619197299 */ /* 0x000fe2000800063f */
[----:B------:R-:W-:Y:S01]  /*1a7b0*/  IMAD.U32 R11, RZ, RZ, UR4 ;  /* 0x00000004ff0b7e24 */ /* 0x000fe2000f8e00ff */
[----:B------:R-:W-:Y:S02]  /*1a7c0*/  ULOP3.LUT UR5, UR18, UR26, URZ, 0xc0, !UPT ;  /* 0x0000001a12057292 */ /* 0x000fe4000f8ec03f */
[----:B------:R-:W-:Y:S02]  /*1a7d0*/  UIADD3 UR7, -UR6, URZ, URZ ;  /* 0x0000003f06077290 */ /* 0x000fe4000fffe13f */
[----:B------:R-:W-:Y:S02]  /*1a7e0*/  UIMAD UR6, UR25, UR6, UR5 ;  /* 0x00000006190672a4 */ /* 0x000fe4000f8e0205 */
[----:B------:R-:W-:-:S02]  /*1a7f0*/  ULOP3.LUT UR17, UR17, UR21, URZ, 0xc0, !UPT ;  /* 0x0000001511117292 */ /* 0x000fc4000f8ec03f */
[----:B------:R-:W-:Y:S02]  /*1a800*/  UIMAD UR5, UR7, UR24, UR19 ;  /* 0x00000018070572a4 */ /* 0x000fe4000f8e0213 */
[----:B------:R-:W-:Y:S01]  /*1a810*/  UISETP.NE.AND UP0, UPT, UR45, URZ, UPT ;  /* 0x0000003f2d00728c */ /* 0x000fe2000bf05270 */
[----:B------:R-:W-:Y:S01]  /*1a820*/  ULDC UR7, c[0x0][0x610] ;  /* 0x0001840000077ab9 */ /* 0x000fe20000000800 */
[----:B------:R-:W-:Y:S02]  /*1a830*/  UIMAD UR5, UR5, UR20, UR17 ;  /* 0x00000014050572a4 */ /* 0x000fe4000f8e0211 */
[----:B------:R-:W-:-:S04]  /*1a840*/  UIMAD UR8, UR6, UR7, UR8 ;  /* 0x00000007060872a4 */ /* 0x000fc8000f8e0208 */
[----:B------:R-:W-:Y:S02]  /*1a850*/  USEL UR6, UR5, UR8, !UP0 ;  /* 0x0000000805067287 */ /* 0x000fe4000c000000 */
[----:B------:R-:W-:-:S04]  /*1a860*/  USEL UR8, UR8, UR5, !UP0 ;  /* 0x0000000508087287 */ /* 0x000fc8000c000000 */
[----:B------:R-:W-:Y:S02]  /*1a870*/  MOV R3, UR6 ;  /* 0x0000000600037c02 */ /* 0x000fe40008000f00 */
[----:B------:R-:W-:-:S07]  /*1a880*/  IMAD.U32 R5, RZ, RZ, UR8 ;  /* 0x00000008ff057e24 */ /* 0x000fce000f8e00ff */
.L_x_545:
[----:B------:R-:W-:-:S08]  /*1a890*/  NOP ;  /* 0x0000000000007918 */ /* 0x000fd00000000000 */
[----:B0-----:R-:W0:-:S00]  /*1a8a0*/  USETMAXREG.DEALLOC.CTAPOOL 0x18 ;  /* 0x00000018000079c8 */ /* 0x001e0000080e0500 */
[----:B------:R-:W-:-:S13]  /*1a8b0*/  ISETP.NE.AND P0, PT, RZ, UR9, PT ;  /* 0x00000009ff007c0c */ /* 0x000fda000bf05270 */
[----:B------:R-:W-:Y:S05]  /*1a8c0*/  @P0 EXIT ;  /* 0x000000000000094d */ /* 0x000fea0003800000 */
[----:B0-----:R-:W-:Y:S01]  /*1a8d0*/  LOP3.LUT P0, RZ, R0, 0xff, RZ, 0xc0, !PT ;  /* 0x000000ff00ff7812 */ /* 0x001fe2000780c0ff */
[----:B------:R-:W-:Y:S01]  /*1a8e0*/  IMAD.MOV.U32 R7, RZ, RZ, 0x1 ;  /* 0x00000001ff077424 */ /* 0x000fe200078e00ff */
[----:B------:R-:W-:-:S11]  /*1a8f0*/  MOV R6, RZ ;  /* 0x000000ff00067202 */ /* 0x000fd60000000f00 */
[----:B------:R-:W-:Y:S05]  /*1a900*/  @!P0 BRA `(.L_x_548) ;  /* 0x0000000c00708947 */ /* 0x000fea0003800000 */
[----:B------:R-:W0:Y:S01]  /*1a910*/  LDC R0, c[0x0][0x28c] ;  /* 0x0000a300ff007b82 */ /* 0x000e220000000800 */
[----:B------:R-:W1:Y:S01]  /*1a920*/  S2R R10, SR_CgaCtaId ;  /* 0x00000000000a7919 */ /* 0x000e620000008800 */
[----:B------:R-:W-:Y:S01]  /*1a930*/  ULDC UR5, c[0x0][0x658] ;  /* 0x0001960000057ab9 */ /* 0x000fe20000000800 */
[----:B------:R-:W-:Y:S01]  /*1a940*/  UMOV UR7, 0xffffffff ;  /* 0xffffffff00077882 */ /* 0x000fe20000000000 */
[----:B------:R-:W-:Y:S01]  /*1a950*/  ULDC UR6, c[0x0][0xc] ;  /* 0x0000030000067ab9 */ /* 0x000fe20000000800 */
[----:B------:R-:W-:Y:S01]  /*1a960*/  USHF.L.U32 UR9, UR7, UR5, URZ ;  /* 0x0000000507097299 */ /* 0x000fe2000800063f */
[----:B------:R-:W-:Y:S01]  /*1a970*/  BSSY B0, `(.L_x_548) ;  /* 0x00000d5000007945 */ /* 0x000fe20003800000 */
[----:B------:R-:W-:Y:S01]  /*1a980*/  UMOV UR8, 0x1 ;  /* 0x0000000100087882 */ /* 0x000fe20000000000 */
[----:B------:R-:W-:Y:S01]  /*1a990*/  ULDC UR7, c[0x0][0x10] ;  /* 0x0000040000077ab9 */ /* 0x000fe20000000800 */
[----:B------:R-:W-:Y:S01]  /*1a9a0*/  USHF.L.U32 UR5, UR8, UR5, URZ ;  /* 0x0000000508057299 */ /* 0x000fe2000800063f */
[----:B------:R-:W-:Y:S01]  /*1a9b0*/  IMAD.MOV.U32 R9, RZ, RZ, 0x1 ;  /* 0x00000001ff097424 */ /* 0x000fe200078e00ff */
[----:B------:R-:W-:Y:S01]  /*1a9c0*/  UIMAD.WIDE.U32 UR6, UR6, UR7, URZ ;  /* 0x00000007060672a5 */ /* 0x000fe2000f8e003f */
[----:B------:R-:W-:Y:S01]  /*1a9d0*/  MOV R6, RZ ;  /* 0x000000ff00067202 */ /* 0x000fe20000000f00 */
[----:B------:R-:W-:Y:S01]  /*1a9e0*/  ULDC UR8, c[0x0][0x14] ;  /* 0x0000050000087ab9 */ /* 0x000fe20000000800 */
[----:B------:R-:W-:Y:S01]  /*1a9f0*/  ULDC UR4, c[0x0][0x600] ;  /* 0x0001800000047ab9 */ /* 0x000fe20000000800 */
[----:B------:R-:W-:-:S02]  /*1aa00*/  UIMAD.WIDE.U32 UR20, UR6, UR8, URZ ;  /* 0x00000008061472a5 */ /* 0x000fc4000f8e003f */
[----:B------:R-:W-:Y:S02]  /*1aa10*/  UIMAD UR13, UR7, UR8, URZ ;  /* 0x00000008070d72a4 */ /* 0x000fe4000f8e023f */
[----:B------:R-:W-:Y:S02]  /*1aa20*/  ULOP3.LUT UR24, UR40, 0x2, URZ, 0xfc, !UPT ;  /* 0x0000000228187892 */ /* 0x000fe4000f8efc3f */
[----:B------:R-:W-:Y:S02]  /*1aa30*/  UIADD3 UR4, UR4, -0x1, URZ ;  /* 0xffffffff04047890 */ /* 0x000fe4000fffe03f */
[----:B------:R-:W-:Y:S01]  /*1aa40*/  ULOP3.LUT UR18, URZ, UR9, URZ, 0x33, !UPT ;  /* 0x000000093f127292 */ /* 0x000fe2000f8e333f */
[----:B0-----:R-:W-:Y:S01]  /*1aa50*/  VIADD R0, R0, 0x3f ;  /* 0x0000003f00007836 */ /* 0x001fe20000000000 */
[----:B------:R-:W-:Y:S01]  /*1aa60*/  UIADD3 UR13, UR21, UR13, URZ ;  /* 0x0000000d150d7290 */ /* 0x000fe2000fffe03f */
[----:B------:R-:W-:-:S03]  /*1aa70*/  ULDC.64 UR22, c[0x0][0x198] ;  /* 0x0000660000167ab9 */ /* 0x000fc60000000a00 */
[----:B------:R-:W-:-:S04]  /*1aa80*/  SHF.R.S32.HI R7, RZ, 0x1f, R0 ;  /* 0x0000001fff077819 */ /* 0x000fc80000011400 */
[----:B------:R-:W-:Y:S01]  /*1aa90*/  LEA.HI R0, R7, R0, RZ, 0x6 ;  /* 0x0000000007007211 */ /* 0x000fe200078f30ff */
[----:B------:R-:W-:Y:S01]  /*1aaa0*/  IMAD.MOV.U32 R7, RZ, RZ, 0x1 ;  /* 0x00000001ff077424 */ /* 0x000fe200078e00ff */
[C---:B-1----:R-:W-:Y:S01]  /*1aab0*/  SHF.L.U32 R16, R10.reuse, 0x7, RZ ;  /* 0x000000070a107819 */ /* 0x042fe200000006ff */
[----:B------:R-:W-:Y:S01]  /*1aac0*/  IMAD.SHL.U32 R10, R10, 0x2000, RZ ;  /* 0x000020000a0a7824 */ /* 0x000fe200078e00ff */
[----:B------:R-:W-:Y:S02]  /*1aad0*/  SHF.R.S32.HI R0, RZ, 0x6, R0 ;  /* 0x00000006ff007819 */ /* 0x000fe40000011400 */
[----:B------:R-:W-:Y:S02]  /*1aae0*/  LOP3.LUT R16, R16, 0x80, RZ, 0xc0, !PT ;  /* 0x0000008010107812 */ /* 0x000fe400078ec0ff */
[----:B------:R-:W-:Y:S01]  /*1aaf0*/  LOP3.LUT R10, R10, 0x2000, RZ, 0xc0, !PT ;  /* 0x000020000a0a7812 */ /* 0x000fe200078ec0ff */
[----:B------:R-:W-:-:S07]  /*1ab00*/  VIADD R17, R0, 0x1 ;  /* 0x0000000100117836 */ /* 0x000fce0000000000 */
.L_x_559:
[----:B------:R-:W-:-:S03]  /*1ab10*/  UMOV UR6, 0xffffffff ;  /* 0xffffffff00067882 */ /* 0x000fc60000000000 */
[----:B------:R-:W-:Y:S05]  /*1ab20*/  BRA.DIV UR6, `(.L_x_549) ;  /* 0x0000000e06d47947 */ /* 0x000fea000b800000 */
[----:B------:R-:W-:-:S13]  /*1ab30*/  ELECT P6, URZ, PT ;  /* 0x00000000003f782f */ /* 0x000fda00038c0000 */
.L_x_570:
[----:B------:R-:W0:Y:S01]  /*1ab40*/  LDC R2, c[0x0][0x28c] ;  /* 0x0000a300ff027b82 */ /* 0x000e220000000800 */
[----:B------:R-:W-:Y:S01]  /*1ab50*/  BSSY B1, `(.L_x_550) ;  /* 0x000003a000017945 */ /* 0x000fe20003800000 */
[----:B0-----:R-:W-:-:S13]  /*1ab60*/  ISETP.LT.OR P6, PT, R2, 0x1, !P6 ;  /* 0x000000010200780c */ /* 0x001fda00077c1670 */
[----:B------:R-:W-:Y:S05]  /*1ab70*/  @P6 BRA `(.L_x_551) ;  /* 0x0000000000dc6947 */ /* 0x000fea0003800000 */
[----:B------:R-:W-:Y:S01]  /*1ab80*/  IMAD R2, R3, 0x100, R16 ;  /* 0x0000010003027824 */ /* 0x000fe200078e0210 */
[----:B------:R-:W-:Y:S01]  /*1ab90*/  SHF.L.U32 R5, R5, 0x8, RZ ;  /* 0x0000000805057819 */ /* 0x000fe200000006ff */
[----:B------:R-:W-:Y:S01]  /*1aba0*/  IMAD.MOV.U32 R12, RZ, RZ, RZ ;  /* 0x000000ffff0c7224 */ /* 0x000fe200078e00ff */
[----:B------:R-:W-:Y:S01]  /*1abb0*/  MOV R3, R7 ;  /* 0x0000000700037202 */ /* 0x000fe20000000f00 */
[----:B------:R-:W-:Y:S02]  /*1abc0*/  IMAD.MOV.U32 R4, RZ, RZ, R17 ;  /* 0x000000ffff047224 */ /* 0x000fe400078e0011 */
[----:B------:R-:W-:-:S07]  /*1abd0*/  IMAD.MOV.U32 R13, RZ, RZ, R6 ;  /* 0x000000ffff0d7224 */ /* 0x000fce00078e0006 */
.L_x_554:
[----:B------:R-:W0:Y:S01]  /*1abe0*/  S2R R15, SR_CgaCtaId ;  /* 0x00000000000f7919 */ /* 0x000e220000008800 */
[----:B------:R-:W-:Y:S02]  /*1abf0*/  MOV R8, 0x400 ;  /* 0x0000040000087802 */ /* 0x000fe40000000f00 */
[----:B------:R-:W-:Y:S02]  /*1ac00*/  SHF.L.U32 R14, R3, 0x1f, RZ ;  /* 0x0000001f030e7819 */ /* 0x000fe400000006ff */
[----:B0-----:R-:W-:-:S05]  /*1ac10*/  LEA R8, R15, R8, 0x18 ;  /* 0x000000080f087211 */ /* 0x001fca00078ec0ff */
[----:B------:R-:W-:-:S04]  /*1ac20*/  IMAD R15, R13, 0x8, R8 ;  /* 0x000000080d0f7824 */ /* 0x000fc800078e0208 */
[----:B------:R-:W0:Y:S02]  /*1ac30*/  SYNCS.PHASECHK.TRANS64.TRYWAIT P0, [R15+URZ+0x20], R14 ;  /* 0x0000200e0f0075a7 */ /* 0x000e24000800017f */
[----:B0-----:R-:W-:Y:S05]  /*1ac40*/  @!P0 BRA `(.L_x_552) ;  /* 0x0000000c00ac8947 */ /* 0x001fea0003800000 */
.L_x_571:
[----:B------:R-:W1:Y:S01]  /*1ac50*/  S2R R18, SR_TID.X ;  /* 0x0000000000127919 */ /* 0x000e620000002100 */
[----:B------:R-:W-:-:S04]  /*1ac60*/  UPRMT UR6, UR24, 0x9910, URZ ;  /* 0x0000991018067896 */ /* 0x000fc8000800003f */
[----:B------:R-:W-:Y:S01]  /*1ac70*/  UISETP.NE.AND UP0, UPT, UR6, 0x2, UPT ;  /* 0x000000020600788c */ /* 0x000fe2000bf05270 */
[----:B-1----:R-:W-:-:S13]  /*1ac80*/  LOP3.LUT P0, RZ, R18, 0x7f, RZ, 0xc0, !PT ;  /* 0x0000007f12ff7812 */ /* 0x002fda000780c0ff */
[----:B0-----:R-:W0:Y:S02]  /*1ac90*/  @!P0 LDC R14, c[0x0][0x500] ;  /* 0x00014000ff0e8b82 */ /* 0x001e240000000800 */
[----:B0-----:R0:W-:Y:S01]  /*1aca0*/  @!P0 SYNCS.ARRIVE.TRANS64 RZ, [R15+URZ], R14 ;  /* 0x0000000e0fff89a7 */ /* 0x0011e2000800003f */
[----:B------:R-:W-:-:S13]  /*1acb0*/  PLOP3.LUT P0, PT, PT, PT, UP0, 0x80, 0x0 ;  /* 0x000000000000781c */ /* 0x000fda0003f0f008 */
[----:B0-----:R-:W-:Y:S05]  /*1acc0*/  @P0 BRA `(.L_x_553) ;  /* 0x0000000000040947 */ /* 0x001fea0003800000 */
[----:B------:R-:W-:Y:S01]  /*1acd0*/  BPT.TRAP 0x1 ;  /* 0x000000040000795c */ /* 0x000fe20000300000 */
.L_x_553:
[----:B------:R-:W-:Y:S01]  /*1ace0*/  R2UR UR9, R15 ;  /* 0x000000000f0972ca */ /* 0x000fe200000e0000 */
[C---:B------:R-:W-:Y:S01]  /*1acf0*/  IMAD R15, R13.reuse, 0x4000, R10 ;  /* 0x000040000d0f7824 */ /* 0x040fe200078e020a */
[----:B------:R-:W-:Y:S01]  /*1ad00*/  LEA R14, R13, R8, 0xf ;  /* 0x000000080d0e7211 */ /* 0x000fe200078e78ff */
[----:B------:R-:W-:Y:S01]  /*1ad10*/  VIADD R4, R4, 0xffffffff ;  /* 0xffffffff04047836 */ /* 0x000fe20000000000 */
[----:B------:R-:W-:Y:S01]  /*1ad20*/  UIADD3 UR6, UP0, UR22, 0xf0, URZ ;  /* 0x000000f016067890 */ /* 0x000fe2000ff1e03f */
[----:B------:R-:W-:Y:S01]  /*1ad30*/  IMAD R15, R15, 0x2, R8 ;  /* 0x000000020f0f7824 */ /* 0x000fe200078e0208 */
[----:B------:R-:W-:Y:S01]  /*1ad40*/  R2UR UR7, R14 ;  /* 0x000000000e0772ca */ /* 0x000fe200000e0000 */
[----:B------:R-:W-:Y:S01]  /*1ad50*/  UIADD3 UR26, UP1, UR22, 0x1f0, URZ ;  /* 0x000001f0161a7890 */ /* 0x000fe2000ff3e03f */
[----:B------:R-:W-:Y:S01]  /*1ad60*/  R2UR UR11, R5 ;  /* 0x00000000050b72ca */ /* 0x000fe200000e0000 */
[----:B------:R-:W-:Y:S01]  /*1ad70*/  UMOV UR14, 0x0 ;  /* 0x00000000000e7882 */ /* 0x000fe20000000000 */
[----:B------:R-:W-:Y:S01]  /*1ad80*/  R2UR UR8, R15 ;  /* 0x000000000f0872ca */ /* 0x000fe200000e0000 */
[----:B------:R-:W-:Y:S01]  /*1ad90*/  UIADD3.X UR27, URZ, UR23, URZ, UP1, !UPT ;  /* 0x000000173f1b7290 */ /* 0x000fe20008ffe43f */
[----:B------:R-:W-:Y:S01]  /*1ada0*/  R2UR UR10, R12 ;  /* 0x000000000c0a72ca */ /* 0x000fe200000e0000 */
[----:B------:R-:W-:Y:S01]  /*1adb0*/  UMOV UR15, 0x10000000 ;  /* 0x10000000000f7882 */ /* 0x000fe20000000000 */
[----:B------:R-:W-:Y:S01]  /*1adc0*/  R2UR UR12, R11 ;  /* 0x000000000b0c72ca */ /* 0x000fe200000e0000 */
[----:B------:R-:W-:Y:S01]  /*1add0*/  UMOV UR25, 0x30000 ;  /* 0x0003000000197882 */ /* 0x000fe20000000000 */
[----:B------:R-:W-:Y:S01]  /*1ade0*/  R2UR UR19, R2 ;  /* 0x00000000021372ca */ /* 0x000fe200000e0000 */
[----:B------:R-:W-:Y:S01]  /*1adf0*/  VIADD R12, R12, 0x40 ;  /* 0x000000400c0c7836 */ /* 0x000fe20000000000 */
[----:B------:R-:W-:Y:S01]  /*1ae00*/  ISETP.GT.AND P1, PT, R4, 0x1, PT ;  /* 0x000000010400780c */ /* 0x000fe20003f24270 */
[----:B------:R-:W-:Y:S01]  /*1ae10*/  UIADD3 UR16, UR7, 0x100, URZ ;  /* 0x0000010007107890 */ /* 0x000fe2000fffe03f */
[----:B------:R-:W-:Y:S01]  /*1ae20*/  IADD3 R13, R13, 0x1, RZ ;  /* 0x000000010d0d7810 */ /* 0x000fe20007ffe0ff */
[----:B------:R-:W-:-:S02]  /*1ae30*/  UIADD3.X UR7, URZ, UR23, URZ, UP0, !UPT ;  /* 0x000000173f077290 */ /* 0x000fc400087fe43f */
[----:B------:R-:W-:Y:S01]  /*1ae40*/  UIADD3 UR17, UR8, 0x20100, URZ ;  /* 0x0002010008117890 */ /* 0x000fe2000fffe03f */
[C---:B------:R-:W-:Y:S02]  /*1ae50*/  ISETP.NE.AND P0, PT, R13.reuse, 0x4, PT ;  /* 0x000000040d00780c */ /* 0x040fe40003f05270 */
[----:B------:R-:W-:Y:S02]  /*1ae60*/  UMOV UR8, UR16 ;  /* 0x0000001000087c82 */ /* 0x000fe40008000000 */
[----:B------:R-:W-:Y:S02]  /*1ae70*/  SEL R8, RZ, 0x1, P0 ;  /* 0x00000001ff087807 */ /* 0x000fe40000000000 */
[----:B------:R0:W-:Y:S01]  /*1ae80*/  UTMALDG.3D [UR8], [UR6], desc[UR14] ;  /* 0x00000e08060075b4 */ /* 0x0001e20008011000 */
[----:B------:R-:W-:Y:S02]  /*1ae90*/  SEL R13, R13, RZ, P0 ;  /* 0x000000ff0d0d7207 */ /* 0x000fe40000000000 */
[----:B------:R-:W-:Y:S01]  /*1aea0*/  LOP3.LUT R3, R3, R8, RZ, 0x3c, !PT ;  /* 0x0000000803037212 */ /* 0x000fe200078e3cff */
[----:B0-----:R-:W-:Y:S01]  /*1aeb0*/  UMOV UR8, UR17 ;  /* 0x0000001100087c82 */ /* 0x001fe20008000000 */
[----:B------:R-:W-:-:S02]  /*1aec0*/  UMOV UR11, UR19 ;  /* 0x00000013000b7c82 */ /* 0x000fc40008000000 */
[----:B------:R0:W-:Y:S02]  /*1aed0*/  UTMALDG.3D.MULTICAST [UR8], [UR26], UR25, desc[UR14] ;  /* 0x00000e081a0073b4 */ /* 0x0001e40008011819 */
[----:B0-----:R-:W-:Y:S05]  /*1aee0*/  @P1 BRA `(.L_x_554) ;  /* 0xfffffffc003c1947 */ /* 0x001fea000383ffff */
.L_x_551:
[----:B------:R-:W-:Y:S05]  /*1aef0*/  BSYNC B1 ;  /* 0x0000000000017941 */ /* 0x000fea0003800000 */
.L_x_550:
[----:B------:R-:W2:Y:S01]  /*1af00*/  LDL.LU R15, [R1+0x200] ;  /* 0x00020000010f7983 */ /* 0x000ea20000300800 */
[----:B------:R-:W-:Y:S01]  /*1af10*/  LOP3.LUT P2, RZ, R9, 0xff, RZ, 0xc0, !PT ;  /* 0x000000ff09ff7812 */ /* 0x000fe2000784c0ff */
[----:B------:R-:W-:Y:S02]  /*1af20*/  ULDC.64 UR6, c[0x0][0x650] ;  /* 0x0001940000067ab9 */ /* 0x000fe40000000a00 */
[----:B------:R-:W3:Y:S01]  /*1af30*/  LDL.LU R14, [R1+0x204] ;  /* 0x00020400010e7983 */ /* 0x000ee20000300800 */
[----:B------:R-:W-:Y:S01]  /*1af40*/  IADD3 R6, R0, R6, RZ ;  /* 0x0000000600067210 */ /* 0x000fe20007ffe0ff */
[----:B------:R-:W-:Y:S01]  /*1af50*/  BSSY B1, `(.L_x_555) ;  /* 0x0000074000017945 */ /* 0x000fe20003800000 */
[----:B------:R-:W-:Y:S01]  /*1af60*/  IMAD.MOV.U32 R5, RZ, RZ, -0x1 ;  /* 0xffffffffff057424 */ /* 0x000fe200078e00ff */
[----:B------:R-:W-:Y:S02]  /*1af70*/  MOV R11, 0xffffffff ;  /* 0xffffffff000b7802 */ /* 0x000fe40000000f00 */
[----:B------:R-:W-:-:S02]  /*1af80*/  SHF.R.U32.HI R2, RZ, 0x2, R6 ;  /* 0x00000002ff027819 */ /* 0x000fc40000011606 */
[----:B------:R-:W-:Y:S02]  /*1af90*/  ISETP.GT.U32.AND P0, PT, R6, 0x3, PT ;  /* 0x000000030600780c */ /* 0x000fe40003f04070 */
[----:B------:R-:W0:Y:S01]  /*1afa0*/  @P2 S2R R3, SR_CgaCtaId ;  /* 0x0000000000032919 */ /* 0x000e220000008800 */
[----:B------:R-:W-:Y:S02]  /*1afb0*/  LOP3.LUT R2, R2, 0x1, RZ, 0xc0, !PT ;  /* 0x0000000102027812 */ /* 0x000fe400078ec0ff */
[----:B------:R-:W-:Y:S02]  /*1afc0*/  ISETP.LT.U32.AND P0, PT, R0, 0x4, P0 ;  /* 0x000000040000780c */ /* 0x000fe40000701070 */
[----:B------:R-:W-:Y:S02]  /*1afd0*/  ISETP.NE.U32.AND P1, PT, R2, 0x1, PT ;  /* 0x000000010200780c */ /* 0x000fe40003f25070 */
[----:B------:R-:W-:Y:S02]  /*1afe0*/  @P2 MOV R2, 0x400 ;  /* 0x0000040000022802 */ /* 0x000fe40000000f00 */
[----:B------:R-:W-:-:S02]  /*1aff0*/  ISETP.GT.U32.AND P1, PT, R0, 0x3, !P1 ;  /* 0x000000030000780c */ /* 0x000fc40004f24070 */
[----:B------:R-:W-:Y:S02]  /*1b000*/  LOP3.LUT R6, R6, 0x3, RZ, 0xc0, !PT ;  /* 0x0000000306067812 */ /* 0x000fe400078ec0ff */
[----:B------:R-:W-:Y:S02]  /*1b010*/  PRMT R9, RZ, 0x7610, R9 ;  /* 0x00007610ff097816 */ /* 0x000fe40000000009 */
[----:B0-----:R-:W-:Y:S02]  /*1b020*/  @P2 LEA R2, R3, R2, 0x18 ;  /* 0x0000000203022211 */ /* 0x001fe400078ec0ff */
[----:B------:R-:W-:Y:S02]  /*1b030*/  SEL R3, RZ, 0x1, !P1 ;  /* 0x00000001ff037807 */ /* 0x000fe40004800000 */
[----:B------:R0:W-:Y:S02]  /*1b040*/  @P2 SYNCS.ARRIVE.TRANS64.A1T0 RZ, [R2+URZ+0x58], RZ ;  /* 0x000058ff02ff29a7 */ /* 0x0001e4000810003f */
[----:B0-----:R-:W-:-:S04]  /*1b050*/  SEL R2, RZ, 0x1, !P0 ;  /* 0x00000001ff027807 */ /* 0x001fc80004000000 */
[--C-:B------:R-:W-:Y:S01]  /*1b060*/  LOP3.LUT R7, R3, R7, R2.reuse, 0x96, !PT ;  /* 0x0000000703077212 */ /* 0x100fe200078e9602 */
[----:B------:R-:W-:Y:S01]  /*1b070*/  IMAD.MOV.U32 R3, RZ, RZ, -0x1 ;  /* 0xffffffffff037424 */ /* 0x000fe200078e00ff */
[----:B------:R-:W-:Y:S02]  /*1b080*/  PRMT R2, RZ, 0x7610, R2 ;  /* 0x00007610ff027816 */ /* 0x000fe40000000002 */
[----:B---3--:R-:W-:-:S04]  /*1b090*/  IADD3 R14, P0, R14, UR20, RZ ;  /* 0x000000140e0e7c10 */ /* 0x008fc8000ff1e0ff */
[----:B--2---:R-:W-:Y:S01]  /*1b0a0*/  IADD3.X R15, R15, UR13, RZ, P0, !PT ;  /* 0x0000000d0f0f7c10 */ /* 0x004fe200087fe4ff */
[----:B------:R0:W-:Y:S01]  /*1b0b0*/  STL [R1+0x204], R14 ;  /* 0x0002040e01007387 */ /* 0x0001e20000100800 */
[----:B------:R-:W-:-:S03]  /*1b0c0*/  ISETP.GE.U32.AND P0, PT, R14, UR6, PT ;  /* 0x000000060e007c0c */ /* 0x000fc6000bf06070 */
[----:B------:R0:W-:Y:S01]  /*1b0d0*/  STL [R1+0x200], R15 ;  /* 0x0002000f01007387 */ /* 0x0001e20000100800 */
[----:B------:R-:W-:-:S13]  /*1b0e0*/  ISETP.GE.U32.AND.EX P0, PT, R15, UR7, PT, P0 ;  /* 0x000000070f007c0c */ /* 0x000fda000bf06100 */
[----:B0-----:R-:W-:Y:S05]  /*1b0f0*/  @P0 BRA `(.L_x_556) ;  /* 0x0000000400640947 */ /* 0x001fea0003800000 */
[----:B------:R-:W0:Y:S01]  /*1b100*/  S2R R8, SR_CTAID.X ;  /* 0x0000000000087919 */ /* 0x000e220000002500 */
[----:B------:R-:W-:Y:S01]  /*1b110*/  ULDC UR6, c[0x0][0x150] ;  /* 0x0000540000067ab9 */ /* 0x000fe20000000800 */
[----:B------:R-:W1:Y:S01]  /*1b120*/  LDC R5, c[0x0][0x144] ;  /* 0x00005100ff057b82 */ /* 0x000e620000000800 */
[----:B------:R-:W-:Y:S01]  /*1b130*/  UISETP.NE.AND UP0, UPT, UR45, URZ, UPT ;  /* 0x0000003f2d00728c */ /* 0x000fe2000bf05270 */
[----:B------:R-:W2:Y:S01]  /*1b140*/  S2R R2, SR_CTAID.Y ;  /* 0x0000000000027919 */ /* 0x000ea20000002600 */
[----:B------:R-:W-:-:S04]  /*1b150*/  ULDC UR9, c[0x0][0x630] ;  /* 0x00018c0000097ab9 */ /* 0x000fc80000000800 */
[----:B------:R-:W-:Y:S01]  /*1b160*/  PLOP3.LUT P0, PT, PT, PT, UP0, 0x80, 0x0 ;  /* 0x000000000000781c */ /* 0x000fe20003f0f008 */
[----:B------:R-:W3:Y:S01]  /*1b170*/  LDC R13, c[0x0][0x148] ;  /* 0x00005200ff0d7b82 */ /* 0x000ee20000000800 */
[----:B0-----:R-:W-:Y:S02]  /*1b180*/  I2FP.F32.U32 R3, R8 ;  /* 0x0000000800037245 */ /* 0x001fe40000201000 */
[----:B--2---:R-:W-:-:S03]  /*1b190*/  I2FP.F32.U32 R4, R2 ;  /* 0x0000000200047245 */ /* 0x004fc60000201000 */
[----:B------:R-:W-:Y:S01]  /*1b1a0*/  FMUL R3, R3, UR6 ;  /* 0x0000000603037c20 */ /* 0x000fe20008400000 */
[----:B------:R-:W-:Y:S02]  /*1b1b0*/  ULDC UR6, c[0x0][0x154] ;  /* 0x0000550000067ab9 */ /* 0x000fe40000000800 */
[----:B------:R-:W-:Y:S01]  /*1b1c0*/  FMUL R11, R4, UR6 ;  /* 0x00000006040b7c20 */ /* 0x000fe20008400000 */
[----:B------:R-:W-:Y:S02]  /*1b1d0*/  ULDC.64 UR6, c[0x0][0x628] ;  /* 0x00018a0000067ab9 */ /* 0x000fe40000000a00 */
[----:B------:R-:W0:Y:S08]  /*1b1e0*/  F2I.U32.TRUNC.NTZ R3, R3 ;  /* 0x0000000300037305 */ /* 0x000e30000020f000 */
[----:B------:R-:W2:Y:S01]  /*1b1f0*/  F2I.U32.TRUNC.NTZ R11, R11 ;  /* 0x0000000b000b7305 */ /* 0x000ea2000020f000 */
[----:B0-----:R-:W-:-:S02]  /*1b200*/  IMAD.MOV R4, RZ, RZ, -R3 ;  /* 0x000000ffff047224 */ /* 0x001fc400078e0a03 */
[----:B------:R-:W-:Y:S02]  /*1b210*/  IMAD.MOV.U32 R3, RZ, RZ, R15 ;  /* 0x000000ffff037224 */ /* 0x000fe400078e000f */
[----:B-1----:R-:W-:Y:S02]  /*1b220*/  IMAD R8, R5, R4, R8 ;  /* 0x0000000405087224 */ /* 0x002fe400078e0208 */
[----:B--2---:R-:W-:-:S04]  /*1b230*/  IMAD.MOV R4, RZ, RZ, -R11 ;  /* 0x000000ffff047224 */ /* 0x004fc800078e0a0b */
[----:B---3--:R-:W-:Y:S01]  /*1b240*/  @P0 IMAD R8, R13, R4, R2 ;  /* 0x000000040d080224 */ /* 0x008fe200078e0202 */
[----:B------:R-:W-:Y:S02]  /*1b250*/  ISETP.NE.U32.AND P0, PT, RZ, UR6, PT ;  /* 0x00000006ff007c0c */ /* 0x000fe4000bf05070 */
[----:B------:R-:W-:Y:S02]  /*1b260*/  MOV R2, R14 ;  /* 0x0000000e00027202 */ /* 0x000fe40000000f00 */
[----:B------:R-:W-:-:S13]  /*1b270*/  ISETP.NE.AND.EX P0, PT, RZ, UR7, PT, P0 ;  /* 0x00000007ff007c0c */ /* 0x000fda000bf05300 */
[----:B------:R-:W-:Y:S05]  /*1b280*/  @!P0 BRA `(.L_x_557) ;  /* 0x0000000000288947 */ /* 0x000fea0003800000 */
[----:B------:R-:W-:Y:S02]  /*1b290*/  ULDC UR8, c[0x0][0x634] ;  /* 0x00018d0000087ab9 */ /* 0x000fe40000000800 */
[----:B------:R-:W-:-:S05]  /*1b2a0*/  IADD3 R3, P0, R14, UR8, RZ ;  /* 0x000000080e037c10 */ /* 0x000fca000ff1e0ff */
[----:B------:R-:W-:-:S04]  /*1b2b0*/  IMAD.X R11, RZ, RZ, R15, P0 ;  /* 0x000000ffff0b7224 */ /* 0x000fc800000e060f */
[----:B------:R-:W-:-:S04]  /*1b2c0*/  IMAD.WIDE.U32 R4, R11, UR6, RZ ;  /* 0x000000060b047c25 */ /* 0x000fc8000f8e00ff */
[----:B------:R-:W-:-:S04]  /*1b2d0*/  IMAD.WIDE.U32 R4, P0, R3, UR7, R4 ;  /* 0x0000000703047c25 */ /* 0x000fc8000f800004 */
[----:B------:R-:W-:-:S04]  /*1b2e0*/  IMAD.WIDE.U32 R2, R3, UR6, RZ ;  /* 0x0000000603027c25 */ /* 0x000fc8000f8e00ff */
[----:B------:R-:W-:Y:S01]  /*1b2f0*/  IMAD.MOV.U32 R2, RZ, RZ, R5 ;  /* 0x000000ffff027224 */ /* 0x000fe200078e0005 */
[----:B------:R-:W-:Y:S02]  /*1b300*/  IADD3 RZ, P1, R3, R4, RZ ;  /* 0x0000000403ff7210 */ /* 0x000fe40007f3e0ff */
[----:B------:R-:W-:-:S03]  /*1b310*/  IADD3.X R3, RZ, RZ, RZ, P0, !PT ;  /* 0x000000ffff037210 */ /* 0x000fc600007fe4ff */
[----:B------:R-:W-:-:S08]  /*1b320*/  IMAD.WIDE.U32.X R2, R11, UR7, R2, P1 ;  /* 0x000000070b027c25 */ /* 0x000fd000088e0402 */
.L_x_557:
[--C-:B------:R-:W-:Y:S01]  /*1b330*/  SHF.R.U64 R11, R2, UR9, R3.reuse ;  /* 0x00000009020b7c19 */ /* 0x100fe20008001203 */
[----:B------:R-:W-:Y:S01]  /*1b340*/  ULDC.64 UR6, c[0x0][0x620] ;  /* 0x0001880000067ab9 */ /* 0x000fe20000000a00 */
[----:B------:R-:W-:Y:S01]  /*1b350*/  SHF.R.U32.HI R2, RZ, UR9, R3 ;  /* 0x00000009ff027c19 */ /* 0x000fe20008011603 */
[----:B------:R-:W-:Y:S01]  /*1b360*/  IMAD.MOV.U32 R3, RZ, RZ, R15 ;  /* 0x000000ffff037224 */ /* 0x000fe200078e000f */
[----:B------:R-:W-:Y:S01]  /*1b370*/  IADD3 R13, P0, RZ, -R11, RZ ;  /* 0x8000000bff0d7210 */ /* 0x000fe20007f1e0ff */
[----:B------:R-:W-:-:S04]  /*1b380*/  ULDC.64 UR8, c[0x0][0x640] ;  /* 0x0001900000087ab9 */ /* 0x000fc80000000a00 */
[----:B------:R-:W-:Y:S01]  /*1b390*/  IMAD.X R2, RZ, RZ, ~R2, P0 ;  /* 0x000000ffff027224 */ /* 0x000fe200000e0e02 */
[----:B------:R-:W-:-:S03]  /*1b3a0*/  ISETP.NE.U32.AND P0, PT, RZ, UR8, PT ;  /* 0x00000008ff007c0c */ /* 0x000fc6000bf05070 */
[----:B------:R-:W-:Y:S01]  /*1b3b0*/  IMAD R2, R2, UR6, RZ ;  /* 0x0000000602027c24 */ /* 0x000fe2000f8e02ff */
[----:B------:R-:W-:-:S03]  /*1b3c0*/  ISETP.NE.AND.EX P0, PT, RZ, UR9, PT, P0 ;  /* 0x00000009ff007c0c */ /* 0x000fc6000bf05300 */
[----:B------:R-:W-:Y:S01]  /*1b3d0*/  IMAD R5, R13, UR7, R2 ;  /* 0x000000070d057c24 */ /* 0x000fe2000f8e0202 */
[----:B------:R-:W-:-:S05]  /*1b3e0*/  MOV R2, R14 ;  /* 0x0000000e00027202 */ /* 0x000fca0000000f00 */
[----:B------:R-:W-:Y:S01]  /*1b3f0*/  IMAD.WIDE.U32 R2, R13, UR6, R2 ;  /* 0x000000060d027c25 */ /* 0x000fe2000f8e0002 */
[----:B------:R-:W-:-:S03]  /*1b400*/  ULDC UR6, c[0x0][0x618] ;  /* 0x0001860000067ab9 */ /* 0x000fc60000000800 */
[----:B------:R-:W-:-:S05]  /*1b410*/  IMAD.IADD R3, R3, 0x1, R5 ;  /* 0x0000000103037824 */ /* 0x000fca00078e0205 */
[--C-:B------:R-:W-:Y:S02]  /*1b420*/  SHF.R.U64 R12, R2, UR6, R3.reuse ;  /* 0x00000006020c7c19 */ /* 0x100fe40008001203 */
[----:B------:R-:W-:Y:S01]  /*1b430*/  SHF.R.U32.HI R3, RZ, UR6, R3 ;  /* 0x00000006ff037c19 */ /* 0x000fe20008011603 */
[----:B------:R-:W-:-:S03]  /*1b440*/  ULDC UR6, c[0x0][0x608] ;  /* 0x0001820000067ab9 */ /* 0x000fc60000000800 */
[--C-:B------:R-:W-:Y:S02]  /*1b450*/  SHF.R.U32.HI R2, RZ, UR6, R3.reuse ;  /* 0x00000006ff027c19 */ /* 0x100fe40008011603 */
[----:B------:R-:W-:Y:S01]  /*1b460*/  SHF.R.U64 R13, R12, UR6, R3 ;  /* 0x000000060c0d7c19 */ /* 0x000fe20008001203 */
[----:B------:R-:W-:Y:S02]  /*1b470*/  ULDC UR6, c[0x0][0x658] ;  /* 0x0001960000067ab9 */ /* 0x000fe40000000800 */
[--C-:B------:R-:W-:Y:S02]  /*1b480*/  SHF.R.U32.HI R15, RZ, UR6, R2.reuse ;  /* 0x00000006ff0f7c19 */ /* 0x100fe40008011602 */
[----:B------:R-:W-:-:S03]  /*1b490*/  SHF.R.U64 R14, R13, UR6, R2 ;  /* 0x000000060d0e7c19 */ /* 0x000fc60008001202 */
[----:B------:R-:W-:Y:S01]  /*1b4a0*/  IMAD.MOV.U32 R3, RZ, RZ, R15 ;  /* 0x000000ffff037224 */ /* 0x000fe200078e000f */
[----:B------:R-:W-:Y:S01]  /*1b4b0*/  MOV R2, R14 ;  /* 0x0000000e00027202 */ /* 0x000fe20000000f00 */
[----:B------:R-:W-:Y:S06]  /*1b4c0*/  @!P0 BRA `(.L_x_558) ;  /* 0x0000000000288947 */ /* 0x000fec0003800000 */
        /* <DEDUP_REMOVED lines=10> */
.L_x_558:
[----:B------:R-:W-:Y:S01]  /*1b570*/  ULDC UR6, c[0x0][0x648] ;  /* 0x0001920000067ab9 */ /* 0x000fe20000000800 */
[----:B------:R-:W-:Y:S01]  /*1b580*/  LOP3.LUT R13, R13, UR18, RZ, 0xc0, !PT ;  /* 0x000000120d0d7c12 */ /* 0x000fe2000f8ec0ff */
[----:B------:R-:W-:Y:S01]  /*1b590*/  UISETP.NE.AND UP0, UPT, UR45, URZ, UPT ;  /* 0x0000003f2d00728c */ /* 0x000fe2000bf05270 */
[----:B------:R-:W-:Y:S01]  /*1b5a0*/  SHF.R.U64 R2, R2, UR6, R3 ;  /* 0x0000000602027c19 */ /* 0x000fe20008001203 */
[----:B------:R-:W-:Y:S01]  /*1b5b0*/  ULDC UR6, c[0x0][0x638] ;  /* 0x00018e0000067ab9 */ /* 0x000fe20000000800 */
[----:B------:R-:W-:-:S03]  /*1b5c0*/  LOP3.LUT R5, R12, UR4, RZ, 0xc0, !PT ;  /* 0x000000040c057c12 */ /* 0x000fc6000f8ec0ff */
[----:B------:R-:W-:Y:S01]  /*1b5d0*/  IMAD.MOV R3, RZ, RZ, -R2 ;  /* 0x000000ffff037224 */ /* 0x000fe200078e0a02 */
[----:B------:R-:W-:Y:S01]  /*1b5e0*/  PLOP3.LUT P0, PT, PT, PT, UP0, 0x40, 0x0 ;  /* 0x000000000000781c */ /* 0x000fe20003f0e808 */
[----:B------:R-:W-:Y:S01]  /*1b5f0*/  IMAD R13, R2, UR5, R13 ;  /* 0x00000005020d7c24 */ /* 0x000fe2000f8e020d */
[----:B------:R-:W-:Y:S01]  /*1b600*/  PLOP3.LUT P1, PT, PT, PT, UP0, 0x40, 0x0 ;  /* 0x000000000000781c */ /* 0x000fe20003f2e808 */
[----:B------:R-:W-:Y:S01]  /*1b610*/  IMAD R14, R3, UR6, R14 ;  /* 0x00000006030e7c24 */ /* 0x000fe2000f8e020e */
[----:B------:R-:W-:Y:S01]  /*1b620*/  ULDC UR6, c[0x0][0x610] ;  /* 0x0001840000067ab9 */ /* 0x000fe20000000800 */
[----:B------:R-:W-:Y:S01]  /*1b630*/  MOV R2, 0x1 ;  /* 0x0000000100027802 */ /* 0x000fe20000000f00 */
[----:B------:R-:W-:Y:S01]  /*1b640*/  IMAD R8, R13, UR6, R8 ;  /* 0x000000060d087c24 */ /* 0x000fe2000f8e0208 */
[----:B------:R-:W-:Y:S02]  /*1b650*/  ULDC UR6, c[0x0][0x600] ;  /* 0x0001800000067ab9 */ /* 0x000fe40000000800 */
[----:B------:R-:W-:-:S05]  /*1b660*/  IMAD R5, R14, UR6, R5 ;  /* 0x000000060e057c24 */ /* 0x000fca000f8e0205 */
[----:B------:R-:W-:Y:S02]  /*1b670*/  SEL R3, R5, R8, P0 ;  /* 0x0000000805037207 */ /* 0x000fe40000000000 */
[----:B------:R-:W-:-:S07]  /*1b680*/  SEL R5, R8, R5, P1 ;  /* 0x0000000508057207 */ /* 0x000fce0000800000 */
.L_x_556:
[----:B------:R-:W-:Y:S05]  /*1b690*/  BSYNC B1 ;  /* 0x0000000000017941 */ /* 0x000fea0003800000 */
.L_x_555:
[----:B------:R-:W-:-:S13]  /*1b6a0*/  LOP3.LUT P0, RZ, R2, 0xff, RZ, 0xc0, !PT ;  /* 0x000000ff02ff7812 */ /* 0x000fda000780c0ff */
[----:B------:R-:W-:Y:S05]  /*1b6b0*/  @P0 BRA `(.L_x_559) ;  /* 0xfffffff400140947 */ /* 0x000fea000383ffff */
[----:B------:R-:W-:Y:S05]  /*1b6c0*/  BSYNC B0 ;  /* 0x0000000000007941 */ /* 0x000fea0003800000 */
.L_x_548:
[----:B------:R-:W-:-:S03]  /*1b6d0*/  UMOV UR6, 0xffffffff ;  /* 0xffffffff00067882 */ /* 0x000fc60000000000 */
[----:B------:R-:W-:Y:S05]  /*1b6e0*/  BRA.DIV UR6, `(.L_x_560) ;  /* 0x0000000606187947 */ /* 0x000fea000b800000 */
[----:B------:R-:W-:-:S13]  /*1b6f0*/  ELECT P6, URZ, PT ;  /* 0x00000000003f782f */ /* 0x000fda00038c0000 */
.L_x_574:
[----:B------:R-:W-:Y:S04]  /*1b700*/  BSSY B0, `(.L_x_561) ;  /* 0x000002c000007945 */ /* 0x000fe80003800000 */
[----:B------:R-:W-:Y:S05]  /*1b710*/  @!P6 BRA `(.L_x_562) ;  /* 0x0000000000a8e947 */ /* 0x000fea0003800000 */
[----:B------:R-:W-:-:S04]  /*1b720*/  ULOP3.LUT UR6, UR40, 0x2, URZ, 0xfc, !UPT ;  /* 0x0000000228067892 */ /* 0x000fc8000f8efc3f */
[----:B------:R-:W-:-:S06]  /*1b730*/  UISETP.NE.AND UP0, UPT, UR6, 0x3, UPT ;  /* 0x000000030600788c */ /* 0x000fcc000bf05270 */
[----:B------:R-:W-:-:S13]  /*1b740*/  PLOP3.LUT P0, PT, PT, PT, UP0, 0x80, 0x0 ;  /* 0x000000000000781c */ /* 0x000fda0003f0f008 */
[----:B------:R-:W-:Y:S05]  /*1b750*/  @!P0 BRA `(.L_x_563) ;  /* 0x0000000000048947 */ /* 0x000fea0003800000 */
[----:B------:R-:W-:Y:S01]  /*1b760*/  BPT.TRAP 0x1 ;  /* 0x000000040000795c */ /* 0x000fe20000300000 */
.L_x_563:
[----:B------:R-:W0:Y:S01]  /*1b770*/  S2R R3, SR_CgaCtaId ;  /* 0x0000000000037919 */ /* 0x000e220000008800 */
[----:B------:R-:W-:-:S04]  /*1b780*/  MOV R0, 0x400 ;  /* 0x0000040000007802 */ /* 0x000fc80000000f00 */
[----:B0-----:R-:W-:Y:S02]  /*1b790*/  LEA R3, R3, R0, 0x18 ;  /* 0x0000000003037211 */ /* 0x001fe400078ec0ff */
[----:B------:R-:W-:-:S03]  /*1b7a0*/  SHF.L.U32 R0, R7, 0x1f, RZ ;  /* 0x0000001f07007819 */ /* 0x000fc600000006ff */
[----:B------:R-:W-:-:S04]  /*1b7b0*/  VIADD R3, R3, 0x20 ;  /* 0x0000002003037836 */ /* 0x000fc80000000000 */
[----:B------:R-:W-:-:S04]  /*1b7c0*/  IMAD R5, R6, 0x8, R3 ;  /* 0x0000000806057824 */ /* 0x000fc800078e0203 */
[----:B------:R-:W0:Y:S02]  /*1b7d0*/  SYNCS.PHASECHK.TRANS64.TRYWAIT P0, [R5+URZ], R0 ;  /* 0x00000000050075a7 */ /* 0x000e24000800017f */
[----:B0-----:R-:W-:Y:S05]  /*1b7e0*/  @!P0 BRA `(.L_x_564) ;  /* 0x0000000000f88947 */ /* 0x001fea0003800000 */
.L_x_575:
[----:B------:R-:W-:-:S04]  /*1b7f0*/  IADD3 R6, R6, 0x1, RZ ;  /* 0x0000000106067810 */ /* 0x000fc80007ffe0ff */
[----:B------:R-:W-:-:S04]  /*1b800*/  ISETP.NE.AND P0, PT, R6, 0x4, PT ;  /* 0x000000040600780c */ /* 0x000fc80003f05270 */
[----:B0-----:R-:W-:Y:S02]  /*1b810*/  SEL R0, RZ, 0x1, P0 ;  /* 0x00000001ff007807 */ /* 0x001fe40000000000 */
[----:B------:R-:W-:Y:S02]  /*1b820*/  SEL R6, R6, RZ, P0 ;  /* 0x000000ff06067207 */ /* 0x000fe40000000000 */
[----:B------:R-:W-:-:S03]  /*1b830*/  LOP3.LUT R7, R7, R0, RZ, 0x3c, !PT ;  /* 0x0000000007077212 */ /* 0x000fc600078e3cff */
[----:B------:R-:W-:Y:S01]  /*1b840*/  IMAD R5, R6, 0x8, R3 ;  /* 0x0000000806057824 */ /* 0x000fe200078e0203 */
[----:B------:R-:W-:-:S04]  /*1b850*/  SHF.L.U32 R0, R7, 0x1f, RZ ;  /* 0x0000001f07007819 */ /* 0x000fc800000006ff */
[----:B------:R-:W0:Y:S02]  /*1b860*/  SYNCS.PHASECHK.TRANS64.TRYWAIT P0, [R5+URZ], R0 ;  /* 0x00000000050075a7 */ /* 0x000e24000800017f */
[----:B0-----:R-:W-:Y:S05]  /*1b870*/  @!P0 BRA `(.L_x_565) ;  /* 0x0000000000e88947 */ /* 0x001fea0003800000 */
.L_x_576:
[----:B0-----:R-:W-:-:S05]  /*1b880*/  VIADD R0, R6, 0x1 ;  /* 0x0000000106007836 */ /* 0x001fca0000000000 */
[----:B------:R-:W-:-:S04]  /*1b890*/  ISETP.NE.AND P0, PT, R0, 0x4, PT ;  /* 0x000000040000780c */ /* 0x000fc80003f05270 */
[----:B------:R-:W-:Y:S02]  /*1b8a0*/  SEL R2, RZ, 0x1, P0 ;  /* 0x00000001ff027807 */ /* 0x000fe40000000000 */
[----:B------:R-:W-:Y:S02]  /*1b8b0*/  SEL R4, R0, RZ, P0 ;  /* 0x000000ff00047207 */ /* 0x000fe40000000000 */
[----:B------:R-:W-:Y:S02]  /*1b8c0*/  LOP3.LUT R7, R7, R2, RZ, 0x3c, !PT ;  /* 0x0000000207077212 */ /* 0x000fe400078e3cff */
[----:B------:R-:W-:Y:S02]  /*1b8d0*/  LEA R5, R4, R3, 0x3 ;  /* 0x0000000304057211 */ /* 0x000fe400078e18ff */
[----:B------:R-:W-:-:S04]  /*1b8e0*/  SHF.L.U32 R0, R7, 0x1f, RZ ;  /* 0x0000001f07007819 */ /* 0x000fc800000006ff */
[----:B------:R-:W0:Y:S02]  /*1b8f0*/  SYNCS.PHASECHK.TRANS64.TRYWAIT P0, [R5+URZ], R0 ;  /* 0x00000000050075a7 */ /* 0x000e24000800017f */
[----:B0-----:R-:W-:Y:S05]  /*1b900*/  @!P0 BRA `(.L_x_566) ;  /* 0x0000000000d88947 */ /* 0x001fea0003800000 */
.L_x_577:
[----:B0-----:R-:W-:-:S05]  /*1b910*/  VIADD R0, R4, 0x1 ;  /* 0x0000000104007836 */ /* 0x001fca0000000000 */
[----:B------:R-:W-:-:S04]  /*1b920*/  ISETP.NE.AND P0, PT, R0, 0x4, PT ;  /* 0x000000040000780c */ /* 0x000fc80003f05270 */
[----:B------:R-:W-:Y:S02]  /*1b930*/  SEL R2, RZ, 0x1, P0 ;  /* 0x00000001ff027807 */ /* 0x000fe40000000000 */
[----:B------:R-:W-:Y:S02]  /*1b940*/  SEL R0, R0, RZ, P0 ;  /* 0x000000ff00007207 */ /* 0x000fe40000000000 */
[----:B------:R-:W-:-:S03]  /*1b950*/  LOP3.LUT R2, R7, R2, RZ, 0x3c, !PT ;  /* 0x0000000207027212 */ /* 0x000fc600078e3cff */
[----:B------:R-:W-:Y:S01]  /*1b960*/  IMAD R3, R0, 0x8, R3 ;  /* 0x0000000800037824 */ /* 0x000fe200078e0203 */
[----:B------:R-:W-:-:S07]  /*1b970*/  SHF.L.U32 R0, R2, 0x1f, RZ ;  /* 0x0000001f02007819 */ /* 0x000fce00000006ff */
.L_x_567:
[----:B0-----:R0:W1:Y:S02]  /*1b980*/  SYNCS.PHASECHK.TRANS64.TRYWAIT P0, [R3+URZ], R0 ;  /* 0x00000000030075a7 */ /* 0x001064000800017f */
[----:B-1----:R-:W-:Y:S05]  /*1b990*/  @!P0 NANOSLEEP.SYNCS 0x989680 ;  /* 0x009896800000895d */ /* 0x002fea0003900000 */
[----:B------:R-:W1:Y:S02]  /*1b9a0*/  @!P0 SYNCS.PHASECHK.TRANS64 P0, [R3+URZ], R0 ;  /* 0x00000000030085a7 */ /* 0x000e64000800007f */
[----:B-1----:R-:W-:Y:S05]  /*1b9b0*/  @!P0 BRA `(.L_x_567) ;  /* 0xfffffffc00f08947 */ /* 0x002fea000383ffff */
.L_x_562:
[----:B------:R-:W-:Y:S05]  /*1b9c0*/  BSYNC B0 ;  /* 0x0000000000007941 */ /* 0x000fea0003800000 */
.L_x_561:
[----:B------:R-:W-:Y:S05]  /*1b9d0*/  EXIT ;  /* 0x000000000000794d */ /* 0x000fea0003800000 */
.L_x_21:
[----:B-1----:R1:W2:Y:S02]  /*1b9e0*/  SYNCS.PHASECHK.TRANS64.TRYWAIT P1, [R4+URZ], R3 ;  /* 0x00000003040075a7 */ /* 0x0022a4000802017f */
[----:B--2---:R-:W-:Y:S05]  /*1b9f0*/  @!P1 NANOSLEEP.SYNCS 0x989680 ;  /* 0x009896800000995d */ /* 0x004fea0003900000 */
[----:B------:R-:W2:Y:S02]  /*1ba00*/  @!P1 SYNCS.PHASECHK.TRANS64 P1, [R4+URZ], R3 ;  /* 0x00000003040095a7 */ /* 0x000ea4000802007f */
[----:B--2---:R-:W-:Y:S05]  /*1ba10*/  @!P1 BRA `(.L_x_21) ;  /* 0xfffffffc00f09947 */ /* 0x004fea000383ffff */
[----:B------:R-:W-:Y:S05]  /*1ba20*/  BRA `(.L_x_20) ;  /* 0xfffffe5c00347947 */ /* 0x000fea000383ffff */
.L_x_26:
[----:B-1----:R1:W2:Y:S02]  /*1ba30*/  SYNCS.PHASECHK.TRANS64.TRYWAIT P1, [R4+URZ], R5 ;  /* 0x00000005040075a7 */ /* 0x0022a4000802017f */
[----:B--2---:R-:W-:Y:S05]  /*1ba40*/  @!P1 NANOSLEEP.SYNCS 0x989680 ;  /* 0x009896800000995d */ /* 0x004fea0003900000 */
[----:B------:R-:W2:Y:S02]  /*1ba50*/  @!P1 SYNCS.PHASECHK.TRANS64 P1, [R4+URZ], R5 ;  /* 0x00000005040095a7 */ /* 0x000ea4000802007f */
[----:B--2---:R-:W-:Y:S05]  /*1ba60*/  @!P1 BRA `(.L_x_26) ;  /* 0xfffffffc00f09947 */ /* 0x004fea000383ffff */
[----:B------:R-:W-:Y:S05]  /*1ba70*/  BRA `(.L_x_25) ;  /* 0xfffffe9000c47947 */ /* 0x000fea000383ffff */
.L_x_549:
[----:B------:R-:W-:Y:S01]  /*1ba80*/  BSSY B1, `(.L_x_568) ;  /* 0x0000006000017945 */ /* 0x000fe20003800000 */
[----:B------:R-:W-:-:S07]  /*1ba90*/  MOV R15, 0xffffffff ;  /* 0xffffffff000f7802 */ /* 0x000fce0000000f00 */
[----:B------:R-:W-:Y:S05]  /*1baa0*/  WARPSYNC.COLLECTIVE R15, `(.L_x_569) ;  /* 0x000000000f0c7348 */ /* 0x000fea0003c00000 */
[----:B------:R-:W-:Y:S02]  /*1bab0*/  ELECT P6, UR62, PT ;  /* 0x00000000003e782f */ /* 0x000fe400038c0000 */
[----:B------:R-:W-:Y:S01]  /*1bac0*/  MOV R14, UR62 ;  /* 0x0000003e000e7c02 */ /* 0x000fe20008000f00 */
[----:B------:R-:W-:Y:S10]  /*1bad0*/  ENDCOLLECTIVE ;  /* 0x000000000000791b */ /* 0x000ff40003800000 */
.L_x_569:
[----:B------:R-:W-:Y:S05]  /*1bae0*/  BSYNC B1 ;  /* 0x0000000000017941 */ /* 0x000fea0003800000 */
.L_x_568:
[----:B------:R-:W-:Y:S05]  /*1baf0*/  BRA `(.L_x_570) ;  /* 0xfffffff000107947 */ /* 0x000fea000383ffff */
.L_x_552:
[----:B0-----:R0:W1:Y:S02]  /*1bb00*/  SYNCS.PHASECHK.TRANS64.TRYWAIT P0, [R15+URZ+0x20], R14 ;  /* 0x0000200e0f0075a7 */ /* 0x001064000800017f */
[----:B-1----:R-:W-:Y:S05]  /*1bb10*/  @!P0 NANOSLEEP.SYNCS 0x989680 ;  /* 0x009896800000895d */ /* 0x002fea0003900000 */
[----:B------:R-:W1:Y:S02]  /*1bb20*/  @!P0 SYNCS.PHASECHK.TRANS64 P0, [R15+URZ+0x20], R14 ;  /* 0x0000200e0f0085a7 */ /* 0x000e64000800007f */
[----:B-1----:R-:W-:Y:S05]  /*1bb30*/  @!P0 BRA `(.L_x_552) ;  /* 0xfffffffc00f08947 */ /* 0x002fea000383ffff */
[----:B------:R-:W-:Y:S05]  /*1bb40*/  BRA `(.L_x_571) ;  /* 0xfffffff000407947 */ /* 0x000fea000383ffff */
.L_x_560:
[----:B------:R-:W-:Y:S01]  /*1bb50*/  BSSY B0, `(.L_x_572) ;  /* 0x0000006000007945 */ /* 0x000fe20003800000 */
[----:B------:R-:W-:-:S07]  /*1bb60*/  IMAD.MOV.U32 R15, RZ, RZ, -0x1 ;  /* 0xffffffffff0f7424 */ /* 0x000fce00078e00ff */
[----:B------:R-:W-:Y:S05]  /*1bb70*/  WARPSYNC.COLLECTIVE R15, `(.L_x_573) ;  /* 0x000000000f0c7348 */ /* 0x000fea0003c00000 */
[----:B------:R-:W-:Y:S02]  /*1bb80*/  ELECT P6, UR62, PT ;  /* 0x00000000003e782f */ /* 0x000fe400038c0000 */
[----:B------:R-:W-:Y:S01]  /*1bb90*/  MOV R14, UR62 ;  /* 0x0000003e000e7c02 */ /* 0x000fe20008000f00 */
[----:B------:R-:W-:Y:S10]  /*1bba0*/  ENDCOLLECTIVE ;  /* 0x000000000000791b */ /* 0x000ff40003800000 */
.L_x_573:
[----:B------:R-:W-:Y:S05]  /*1bbb0*/  BSYNC B0 ;  /* 0x0000000000007941 */ /* 0x000fea0003800000 */
.L_x_572:
[----:B------:R-:W-:Y:S05]  /*1bbc0*/  BRA `(.L_x_574) ;  /* 0xfffffff800cc7947 */ /* 0x000fea000383ffff */
.L_x_564:
[----:B0-----:R0:W1:Y:S02]  /*1bbd0*/  SYNCS.PHASECHK.TRANS64.TRYWAIT P0, [R5+URZ], R0 ;  /* 0x00000000050075a7 */ /* 0x001064000800017f */
[----:B-1----:R-:W-:Y:S05]  /*1bbe0*/  @!P0 NANOSLEEP.SYNCS 0x989680 ;  /* 0x009896800000895d */ /* 0x002fea0003900000 */
[----:B------:R-:W1:Y:S02]  /*1bbf0*/  @!P0 SYNCS.PHASECHK.TRANS64 P0, [R5+URZ], R0 ;  /* 0x00000000050085a7 */ /* 0x000e64000800007f */
[----:B-1----:R-:W-:Y:S05]  /*1bc00*/  @!P0 BRA `(.L_x_564) ;  /* 0xfffffffc00f08947 */ /* 0x002fea000383ffff */
[----:B------:R-:W-:Y:S05]  /*1bc10*/  BRA `(.L_x_575) ;  /* 0xfffffff800f47947 */ /* 0x000fea000383ffff */
.L_x_565:
[----:B0-----:R0:W1:Y:S02]  /*1bc20*/  SYNCS.PHASECHK.TRANS64.TRYWAIT P0, [R5+URZ], R0 ;  /* 0x00000000050075a7 */ /* 0x001064000800017f */
[----:B-1----:R-:W-:Y:S05]  /*1bc30*/  @!P0 NANOSLEEP.SYNCS 0x989680 ;  /* 0x009896800000895d */ /* 0x002fea0003900000 */
[----:B------:R-:W1:Y:S02]  /*1bc40*/  @!P0 SYNCS.PHASECHK.TRANS64 P0, [R5+URZ], R0 ;  /* 0x00000000050085a7 */ /* 0x000e64000800007f */
[----:B-1----:R-:W-:Y:S05]  /*1bc50*/  @!P0 BRA `(.L_x_565) ;  /* 0xfffffffc00f08947 */ /* 0x002fea000383ffff */
[----:B------:R-:W-:Y:S05]  /*1bc60*/  BRA `(.L_x_576) ;  /* 0xfffffffc00047947 */ /* 0x000fea000383ffff */
.L_x_566:
[----:B0-----:R0:W1:Y:S02]  /*1bc70*/  SYNCS.PHASECHK.TRANS64.TRYWAIT P0, [R5+URZ], R0 ;  /* 0x00000000050075a7 */ /* 0x001064000800017f */
[----:B-1----:R-:W-:Y:S05]  /*1bc80*/  @!P0 NANOSLEEP.SYNCS 0x989680 ;  /* 0x009896800000895d */ /* 0x002fea0003900000 */
[----:B------:R-:W1:Y:S02]  /*1bc90*/  @!P0 SYNCS.PHASECHK.TRANS64 P0, [R5+URZ], R0 ;  /* 0x00000000050085a7 */ /* 0x000e64000800007f */
[----:B-1----:R-:W-:Y:S05]  /*1bca0*/  @!P0 BRA `(.L_x_566) ;  /* 0xfffffffc00f08947 */ /* 0x002fea000383ffff */
[----:B------:R-:W-:Y:S05]  /*1bcb0*/  BRA `(.L_x_577) ;  /* 0xfffffffc00147947 */ /* 0x000fea000383ffff */
.L_x_578:
[----:B------:R-:W-:-:S00]  /*1bcc0*/  BRA `(.L_x_578) ;  /* 0xfffffffc00fc7947 */ /* 0x000fc0000383ffff */
[----:B------:R-:W-:-:S00]  /*1bcd0*/  NOP ;  /* 0x0000000000007918 */ /* 0x000fc00000000000 */
        /* <DEDUP_REMOVED lines=10> */
.L_x_579:


//--------------------- .nv.global.init           --------------------------
	.section	.nv.global.init,"aw",@progbits
.nv.global.init:
	.type		$str$22,@object
	.size		$str$22,($str$23 - $str$22)
$str$22:
        /*0000*/ 	.byte	0x6b, 0x5f, 0x74, 0x69, 0x6c, 0x65, 0x5f, 0x63, 0x6f, 0x75, 0x6e, 0x74, 0x20, 0x3e, 0x3d, 0x20
        /*0010*/ 	.byte	0x31, 0x00
	.type		$str$23,@object
	.size		$str$23,(__unnamed_1 - $str$23)
$str$23:
        /*0012*/ 	.byte	0x2f, 0x74, 0x6d, 0x70, 0x2f, 0x63, 0x75, 0x74, 0x6c, 0x61, 0x73, 0x73, 0x5f, 0x73, 0x77, 0x65
        /*0022*/ 	.byte	0x65, 0x70, 0x5f, 0x73, 0x72, 0x63, 0x2f, 0x69, 0x6e, 0x63, 0x6c, 0x75, 0x64, 0x65, 0x2f, 0x63
        /*0032*/ 	.byte	0x75, 0x74, 0x6c, 0x61, 0x73, 0x73, 0x2f, 0x67, 0x65, 0x6d, 0x6d, 0x2f, 0x63, 0x6f, 0x6c, 0x6c
        /*0042*/ 	.byte	0x65, 0x63, 0x74, 0x69, 0x76, 0x65, 0x2f, 0x73, 0x6d, 0x39, 0x30, 0x5f, 0x6d, 0x6d, 0x61, 0x5f
        /*0052*/ 	.byte	0x74, 0x6d, 0x61, 0x5f, 0x67, 0x6d, 0x6d, 0x61, 0x5f, 0x73, 0x73, 0x5f, 0x77, 0x61, 0x72, 0x70
        /*0062*/ 	.byte	0x73, 0x70, 0x65, 0x63, 0x69, 0x61, 0x6c, 0x69, 0x7a, 0x65, 0x64, 0x2e, 0x68, 0x70, 0x70, 0x00
	.type		__unnamed_1,@object
	.size		__unnamed_1,(.L_0 - __unnamed_1)
__unnamed_1:
        /* <DEDUP_REMOVED lines=181> */
        /*0bc2*/ 	.byte	0x65, 0x6e, 0x74, 0x69, 0x74, 0x79, 0x5d, 0x00
.L_0:


//--------------------- .nv.shared._ZN7cutlass13device_kernelINS_4gemm6kernel13GemmUniversalIN4cute5tupleIJiiiiEEENS1_10collective13CollectiveMmaINS1_34MainloopSm90TmaGmmaWarpSpecializedILi4ENS5_IJNS4_1CILi2EEENSA_ILi1EEESC_EEENS1_35KernelTmaWarpSpecializedCooperativeEEENS5_IJNSA_ILi256EEESG_NSA_ILi64EEEEEENS_6half_tENS5_IJlSC_lEEESJ_SK_NS4_8TiledMMAINS4_8MMA_AtomIJNS4_4SM904GMMA26MMA_64x256x16_F32F16F16_SSILNSO_5MajorE0ELSQ_0ELNSO_7ScaleInE1ELSR_1EEEEEENS4_6LayoutISD_NS5_IJSC_NSA_ILi0EEESV_EEEEENS5_IJNS4_10UnderscoreESY_SY_EEEEENS4_13SM90_TMA_LOADENS4_14ComposedLayoutINS4_7SwizzleILi3ELi4ELi3EEENS4_18smem_ptr_flag_bitsILi16EEENSU_INS5_IJNSA_ILi8EEESH_EEENS5_IJSH_SC_EEEEEEEvNS4_8identityENS4_23SM90_TMA_LOAD_MULTICASTES1B_vS1C_EENS_8epilogue10collective6detail29Sm90TmaWarpSpecializedAdapterINS1G_15DefaultEpilogueISJ_SK_SK_NS1F_6thread17LinearCombinationISJ_Li1EffLNS1K_9ScaleType4KindE0ELNS_15FloatRoundStyleE2ESJ_EENS1_15EpilogueDefaultEEEEEvvEEEEvNT_6ParamsE --------------------------
	.section	.nv.shared._ZN7cutlass13device_kernelINS_4gemm6kernel13GemmUniversalIN4cute5tupleIJiiiiEEENS1_10collective13CollectiveMmaINS1_34MainloopSm90TmaGmmaWarpSpecializedILi4ENS5_IJNS4_1CILi2EEENSA_ILi1EEESC_EEENS1_35KernelTmaWarpSpecializedCooperativeEEENS5_IJNSA_ILi256EEESG_NSA_ILi64EEEEEENS_6half_tENS5_IJlSC_lEEESJ_SK_NS4_8TiledMMAINS4_8MMA_AtomIJNS4_4SM904GMMA26MMA_64x256x16_F32F16F16_SSILNSO_5MajorE0ELSQ_0ELNSO_7ScaleInE1ELSR_1EEEEEENS4_6LayoutISD_NS5_IJSC_NSA_ILi0EEESV_EEEEENS5_IJNS4_10UnderscoreESY_SY_EEEEENS4_13SM90_TMA_LOADENS4_14ComposedLayoutINS4_7SwizzleILi3ELi4ELi3EEENS4_18smem_ptr_flag_bitsILi16EEENSU_INS5_IJNSA_ILi8EEESH_EEENS5_IJSH_SC_EEEEEEEvNS4_8identityENS4_23SM90_TMA_LOAD_MULTICASTES1B_vS1C_EENS_8epilogue10collective6detail29Sm90TmaWarpSpecializedAdapterINS1G_15DefaultEpilogueISJ_SK_SK_NS1F_6thread17LinearCombinationISJ_Li1EffLNS1K_9ScaleType4KindE0ELNS_15FloatRoundStyleE2ESJ_EENS1_15EpilogueDefaultEEEEEvvEEEEvNT_6ParamsE,"aw",@nobits
	.sectionflags	@""
	.align	16
	.zero		1024


//--------------------- .nv.shared.reserved.0     --------------------------
	.section	.nv.shared.reserved.0,"aw",@nobits
	.weak		__nv_reservedSMEM_offset_0_alias
	.size		__nv_reservedSMEM_offset_0_alias, 0, 0
	.other		__nv_reservedSMEM_offset_0_alias,@"STO_CUDA_RESERVED_SHARED STV_DEFAULT"
__nv_reservedSMEM_offset_0_alias:
	.zero		0


//--------------------- .nv.global                --------------------------
	.section	.nv.global,"aw",@nobits
.nv.global:
	.type		_ZN39_INTERNAL_6d6298f2_4_k_cu_640bbc23_38744cute1_E,@object
	.size		_ZN39_INTERNAL_6d6298f2_4_k_cu_640bbc23_38744cute1_E,(_ZN39_INTERNAL_6d6298f2_4_k_cu_640bbc23_38744cuda3std3__45__cpo6cbeginE - _ZN39_INTERNAL_6d6298f2_4_k_cu_640bbc23_38744cute1_E)
_ZN39_INTERNAL_6d6298f2_4_k_cu_640bbc23_38744cute1_E:
	.zero		1
	.type		_ZN39_INTERNAL_6d6298f2_4_k_cu_640bbc23_38744cuda3std3__45__cpo6cbeginE,@object
	.size		_ZN39_INTERNAL_6d6298f2_4_k_cu_640bbc23_38744cuda3std3__45__cpo6cbeginE,(_ZN39_INTERNAL_6d6298f2_4_k_cu_640bbc23_38744cuda3std3__48in_placeE - _ZN39_INTERNAL_6d6298f2_4_k_cu_640bbc23_38744cuda3std3__45__cpo6cbeginE)
_ZN39_INTERNAL_6d6298f2_4_k_cu_640bbc23_38744cuda3std3__45__cpo6cbeginE:
	.zero		1
	.type		_ZN39_INTERNAL_6d6298f2_4_k_cu_640bbc23_38744cuda3std3__48in_placeE,@object
	.size		_ZN39_INTERNAL_6d6298f2_4_k_cu_640bbc23_38744cuda3std3__48in_placeE,(_ZN39_INTERNAL_6d6298f2_4_k_cu_640bbc23_38744cuda3std6ranges3__45__cpo9iter_moveE - _ZN39_INTERNAL_6d6298f2_4_k_cu_640bbc23_38744cuda3std3__48in_placeE)
_ZN39_INTERNAL_6d6298f2_4_k_cu_640bbc23_38744cuda3std3__48in_placeE:
	.zero		1
	.type		_ZN39_INTERNAL_6d6298f2_4_k_cu_640bbc23_38744cuda3std6ranges3__45__cpo9iter_moveE,@object
	.size		_ZN39_INTERNAL_6d6298f2_4_k_cu_640bbc23_38744cuda3std6ranges3__45__cpo9iter_moveE,(_ZN39_INTERNAL_6d6298f2_4_k_cu_640bbc23_38744cuda3std3__45__cpo5beginE - _ZN39_INTERNAL_6d6298f2_4_k_cu_640bbc23_38744cuda3std6ranges3__45__cpo9iter_moveE)
_ZN39_INTERNAL_6d6298f2_4_k_cu_640bbc23_38744cuda3std6ranges3__45__cpo9iter_moveE:
	.zero		1
	.type		_ZN39_INTERNAL_6d6298f2_4_k_cu_640bbc23_38744cuda3std3__45__cpo5beginE,@object
	.size		_ZN39_INTERNAL_6d6298f2_4_k_cu_640bbc23_38744cuda3std3__45__cpo5beginE,(_ZN39_INTERNAL_6d6298f2_4_k_cu_640bbc23_38744cuda3std3__441_GLOBAL__N__6d6298f2_4_k_cu_640bbc23_38746ignoreE - _ZN39_INTERNAL_6d6298f2_4_k_cu_640bbc23_38744cuda3std3__45__cpo5beginE)
_ZN39_INTERNAL_6d6298f2_4_k_cu_640bbc23_38744cuda3std3__45__cpo5beginE:
	.zero		1
	.type		_ZN39_INTERNAL_6d6298f2_4_k_cu_640bbc23_38744cuda3std3__441_GLOBAL__N__6d6298f2_4_k_cu_640bbc23_38746ignoreE,@object
	.size		_ZN39_INTERNAL_6d6298f2_4_k_cu_640bbc23_38744cuda3std3__441_GLOBAL__N__6d6298f2_4_k_cu_640bbc23_38746ignoreE,(_ZN39_INTERNAL_6d6298f2_4_k_cu_640bbc23_38744cute7productE - _ZN39_INTERNAL_6d6298f2_4_k_cu_640bbc23_38744cuda3std3__441_GLOBAL__N__6d6298f2_4_k_cu_640bbc23_38746ignoreE)
_ZN39_INTERNAL_6d6298f2_4_k_cu_640bbc23_38744cuda3std3__441_GLOBAL__N__6d6298f2_4_k_cu_640bbc23_38746ignoreE:
	.zero		1
	.type		_ZN39_INTERNAL_6d6298f2_4_k_cu_640bbc23_38744cute7productE,@object
	.size		_ZN39_INTERNAL_6d6298f2_4_k_cu_640bbc23_38744cute7productE,(_ZN39_INTERNAL_6d6298f2_4_k_cu_640bbc23_38744cuda3std3__45__cpo3endE - _ZN39_INTERNAL_6d6298f2_4_k_cu_640bbc23_38744cute7productE)
_ZN39_INTERNAL_6d6298f2_4_k_cu_640bbc23_38744cute7productE:
	.zero		1
	.type		_ZN39_INTERNAL_6d6298f2_4_k_cu_640bbc23_38744cuda3std3__45__cpo3endE,@object
	.size		_ZN39_INTERNAL_6d6298f2_4_k_cu_640bbc23_38744cuda3std3__45__cpo3endE,(_ZN39_INTERNAL_6d6298f2_4_k_cu_640bbc23_38744cuda3std3__419piecewise_constructE - _ZN39_INTERNAL_6d6298f2_4_k_cu_640bbc23_38744cuda3std3__45__cpo3endE)
_ZN39_INTERNAL_6d6298f2_4_k_cu_640bbc23_38744cuda3std3__45__cpo3endE:
	.zero		1
	.type		_ZN39_INTERNAL_6d6298f2_4_k_cu_640bbc23_38744cuda3std3__419piecewise_constructE,@object
	.size		_ZN39_INTERNAL_6d6298f2_4_k_cu_640bbc23_38744cuda3std3__419piecewise_constructE,(_ZN39_INTERNAL_6d6298f2_4_k_cu_640bbc23_38744cuda3std3__45__cpo4cendE - _ZN39_INTERNAL_6d6298f2_4_k_cu_640bbc23_38744cuda3std3__419piecewise_constructE)
_ZN39_INTERNAL_6d6298f2_4_k_cu_640bbc23_38744cuda3std3__419piecewise_constructE:
	.zero		1
	.type		_ZN39_INTERNAL_6d6298f2_4_k_cu_640bbc23_38744cuda3std3__45__cpo4cendE,@object
	.size		_ZN39_INTERNAL_6d6298f2_4_k_cu_640bbc23_38744cuda3std3__45__cpo4cendE,(_ZN39_INTERNAL_6d6298f2_4_k_cu_640bbc23_38744cuda3std6ranges3__45__cpo4swapE - _ZN39_INTERNAL_6d6298f2_4_k_cu_640bbc23_38744cuda3std3__45__cpo4cendE)
_ZN39_INTERNAL_6d6298f2_4_k_cu_640bbc23_38744cuda3std3__45__cpo4cendE:
	.zero		1
	.type		_ZN39_INTERNAL_6d6298f2_4_k_cu_640bbc23_38744cuda3std6ranges3__45__cpo4swapE,@object
	.size		_ZN39_INTERNAL_6d6298f2_4_k_cu_640bbc23_38744cuda3std6ranges3__45__cpo4swapE,(.L_8 - _ZN39_INTERNAL_6d6298f2_4_k_cu_640bbc23_38744cuda3std6ranges3__45__cpo4swapE)
_ZN39_INTERNAL_6d6298f2_4_k_cu_640bbc23_38744cuda3std6ranges3__45__cpo4swapE:
	.zero		1
.L_8:


//--------------------- .nv.constant0._ZN7cutlass13device_kernelINS_4gemm6kernel13GemmUniversalIN4cute5tupleIJiiiiEEENS1_10collective13CollectiveMmaINS1_34MainloopSm90TmaGmmaWarpSpecializedILi4ENS5_IJNS4_1CILi2EEENSA_ILi1EEESC_EEENS1_35KernelTmaWarpSpecializedCooperativeEEENS5_IJNSA_ILi256EEESG_NSA_ILi64EEEEEENS_6half_tENS5_IJlSC_lEEESJ_SK_NS4_8TiledMMAINS4_8MMA_AtomIJNS4_4SM904GMMA26MMA_64x256x16_F32F16F16_SSILNSO_5MajorE0ELSQ_0ELNSO_7ScaleInE1ELSR_1EEEEEENS4_6LayoutISD_NS5_IJSC_NSA_ILi0EEESV_EEEEENS5_IJNS4_10UnderscoreESY_SY_EEEEENS4_13SM90_TMA_LOADENS4_14ComposedLayoutINS4_7SwizzleILi3ELi4ELi3EEENS4_18smem_ptr_flag_bitsILi16EEENSU_INS5_IJNSA_ILi8EEESH_EEENS5_IJSH_SC_EEEEEEEvNS4_8identityENS4_23SM90_TMA_LOAD_MULTICASTES1B_vS1C_EENS_8epilogue10collective6detail29Sm90TmaWarpSpecializedAdapterINS1G_15DefaultEpilogueISJ_SK_SK_NS1F_6thread17LinearCombinationISJ_Li1EffLNS1K_9ScaleType4KindE0ELNS_15FloatRoundStyleE2ESJ_EENS1_15EpilogueDefaultEEEEEvvEEEEvNT_6ParamsE --------------------------
	.section	.nv.constant0._ZN7cutlass13device_kernelINS_4gemm6kernel13GemmUniversalIN4cute5tupleIJiiiiEEENS1_10collective13CollectiveMmaINS1_34MainloopSm90TmaGmmaWarpSpecializedILi4ENS5_IJNS4_1CILi2EEENSA_ILi1EEESC_EEENS1_35KernelTmaWarpSpecializedCooperativeEEENS5_IJNSA_ILi256EEESG_NSA_ILi64EEEEEENS_6half_tENS5_IJlSC_lEEESJ_SK_NS4_8TiledMMAINS4_8MMA_AtomIJNS4_4SM904GMMA26MMA_64x256x16_F32F16F16_SSILNSO_5MajorE0ELSQ_0ELNSO_7ScaleInE1ELSR_1EEEEEENS4_6LayoutISD_NS5_IJSC_NSA_ILi0EEESV_EEEEENS5_IJNS4_10UnderscoreESY_SY_EEEEENS4_13SM90_TMA_LOADENS4_14ComposedLayoutINS4_7SwizzleILi3ELi4ELi3EEENS4_18smem_ptr_flag_bitsILi16EEENSU_INS5_IJNSA_ILi8EEESH_EEENS5_IJSH_SC_EEEEEEEvNS4_8identityENS4_23SM90_TMA_LOAD_MULTICASTES1B_vS1C_EENS_8epilogue10collective6detail29Sm90TmaWarpSpecializedAdapterINS1G_15DefaultEpilogueISJ_SK_SK_NS1F_6thread17LinearCombinationISJ_Li1EffLNS1K_9ScaleType4KindE0ELNS_15FloatRoundStyleE2ESJ_EENS1_15EpilogueDefaultEEEEEvvEEEEvNT_6ParamsE,"a",@progbits
	.sectionflags	@""
	.align	4
.nv.constant0._ZN7cutlass13device_kernelINS_4gemm6kernel13GemmUniversalIN4cute5tupleIJiiiiEEENS1_10collective13CollectiveMmaINS1_34MainloopSm90TmaGmmaWarpSpecializedILi4ENS5_IJNS4_1CILi2EEENSA_ILi1EEESC_EEENS1_35KernelTmaWarpSpecializedCooperativeEEENS5_IJNSA_ILi256EEESG_NSA_ILi64EEEEEENS_6half_tENS5_IJlSC_lEEESJ_SK_NS4_8TiledMMAINS4_8MMA_AtomIJNS4_4SM904GMMA26MMA_64x256x16_F32F16F16_SSILNSO_5MajorE0ELSQ_0ELNSO_7ScaleInE1ELSR_1EEEEEENS4_6LayoutISD_NS5_IJSC_NSA_ILi0EEESV_EEEEENS5_IJNS4_10UnderscoreESY_SY_EEEEENS4_13SM90_TMA_LOADENS4_14ComposedLayoutINS4_7SwizzleILi3ELi4ELi3EEENS4_18smem_ptr_flag_bitsILi16EEENSU_INS5_IJNSA_ILi8EEESH_EEENS5_IJSH_SC_EEEEEEEvNS4_8identityENS4_23SM90_TMA_LOAD_MULTICASTES1B_vS1C_EENS_8epilogue10collective6detail29Sm90TmaWarpSpecializedAdapterINS1G_15DefaultEpilogueISJ_SK_SK_NS1F_6thread17LinearCombinationISJ_Li1EffLNS1K_9ScaleType4KindE0ELNS_15FloatRoundStyleE2ESJ_EENS1_15EpilogueDefaultEEEEEvvEEEEvNT_6ParamsE:
	.zero		1664


//--------------------- SYMBOLS --------------------------

	.type		.nv.reservedSmem.offset0,@object
	.size		.nv.reservedSmem.offset0,0x4
	.type		__assertfail,@function
